	.target	sm_100a

	.elftype	@"ET_EXEC"


//--------------------- .note.nv.tkinfo           --------------------------
	.section	.note.nv.tkinfo,"",@"SHT_NOTE"
	.sectionflags	@"SHF_NOTE_NV_TKINFO"
	.tkinfo
        /*0018*/ 	.word	0x00000002
        /*0030*/ 	.string	""
        /*0030*/ 	.string	"ptxas"
        /*0030*/ 	.string	"Cuda compilation tools, release 13.0, V13.0.88"
        /*0030*/ 	.string	"Build cuda_13.0.r13.0/compiler.36424714_0"
        /*0030*/ 	.string	"-arch sm_100a -m 64 "



//--------------------- .note.nv.cuinfo           --------------------------
	.section	.note.nv.cuinfo,"",@"SHT_NOTE"
	.sectionflags	@"SHF_NOTE_NV_CUINFO"
        /*0018*/ 	.short	0x0002
        /*001a*/ 	.short	0x0064
        /*001c*/ 	.short	0x0082
	.zero		2


//--------------------- .nv.info                  --------------------------
	.section	.nv.info,"",@"SHT_CUDA_INFO"
	.align	4


	//----- nvinfo : EIATTR_REGCOUNT
	.align		4
        /*0000*/ 	.byte	0x04, 0x2f
        /*0002*/ 	.short	(.L_19 - .L_18)
	.align		4
.L_18:
        /*0004*/ 	.word	index@(_ZN7cutlass13device_kernelINS_4gemm6kernel13GemmUniversalIN4cute5tupleIJiiiiEEENS1_10collective13CollectiveMmaINS1_35MainloopSm100TmaUmmaWarpSpecializedILi5ELi2ELi4ENS5_IJNS4_1CILi2EEESB_NSA_ILi1EEEEEEEENS5_IJNSA_ILi64EEENSA_ILi128EEESG_EEENS_12float_e4m3_tENS5_IJlSC_lEEESI_SJ_NS4_8TiledMMAINS4_8MMA_AtomIJNS4_10MMA_TraitsINS4_19SM100_MMA_F8F6F4_SSEJSI_SI_fSF_SG_NS4_17integral_constantINS4_4UMMA5MajorELSQ_0EEESR_NSO_INSP_7ScaleInELSS_0EEEST_EEEEEENS4_6LayoutINS5_IJSC_SC_SC_EEENS5_IJNSA_ILi0EEESY_SY_EEEEENS5_IJNS4_10UnderscoreES11_S11_EEEEENS4_23SM90_TMA_LOAD_MULTICASTENS4_14ComposedLayoutINS4_7SwizzleILi3ELi4ELi3EEENS4_18smem_ptr_flag_bitsILi8EEENSW_INS5_IJNSA_ILi8EEESG_EEENS5_IJSG_SC_EEEEEEEvNS4_8identityES14_S1E_vS1F_EENS_8epilogue10collective18CollectiveEpilogueINS1H_23Sm100TmaWarpSpecializedILi2ELi2ELi32ELb0ELb0EEEJSH_NS5_IJNSW_ISF_SC_EES1M_EEESI_SJ_SI_SJ_NS1H_6fusion15FusionCallbacksIS1L_NS1O_17LinearCombinationISI_fSI_fLNS_15FloatRoundStyleE2EEESH_S1N_JEEENS4_5SM1004TMEM4LOAD26SM100_TMEM_LOAD_16dp32b32xENS4_13SM90_TMA_LOADENS15_INS16_ILi2ELi4ELi3EEES19_NSW_INS5_IJS1A_SF_EEENS5_IJSF_SC_EEEEEEENS4_39AutoVectorizingCopyWithAssumedAlignmentILi128EEENS4_14SM90_TMA_STOREES23_S25_S25_EEEvvEEEEvNT_6ParamsE)
        /*0008*/ 	.word	0x00000072


	//----- nvinfo : EIATTR_FRAME_SIZE
	.align		4
.L_19:
        /*000c*/ 	.byte	0x04, 0x11
        /*000e*/ 	.short	(.L_21 - .L_20)
	.align		4
.L_20:
        /*0010*/ 	.word	index@($__internal_2_$__cuda_sm10x_tcgen05_guardrail_trap_unallocated_columns_being_dealloced)
        /*0014*/ 	.word	0x00000000


	//----- nvinfo : EIATTR_FRAME_SIZE
	.align		4
.L_21:
        /*0018*/ 	.byte	0x04, 0x11
        /*001a*/ 	.short	(.L_23 - .L_22)
	.align		4
.L_22:
        /*001c*/ 	.word	index@($__internal_1_$__cuda_sm10x_tcgen05_guardrail_trap_phase_invalid_during_alloc)
        /*0020*/ 	.word	0x00000000


	//----- nvinfo : EIATTR_FRAME_SIZE
	.align		4
.L_23:
        /*0024*/ 	.byte	0x04, 0x11
        /*0026*/ 	.short	(.L_25 - .L_24)
	.align		4
.L_24:
        /*0028*/ 	.word	index@($__internal_0_$__cuda_sm10x_tcgen05_guardrail_trap_col_being_dealloced_not_returned_by_alloc)
        /*002c*/ 	.word	0x00000000


	//----- nvinfo : EIATTR_FRAME_SIZE
	.align		4
.L_25:
        /*0030*/ 	.byte	0x04, 0x11
        /*0032*/ 	.short	(.L_27 - .L_26)
	.align		4
.L_26:
        /*0034*/ 	.word	index@(_ZN7cutlass13device_kernelINS_4gemm6kernel13GemmUniversalIN4cute5tupleIJiiiiEEENS1_10collective13CollectiveMmaINS1_35MainloopSm100TmaUmmaWarpSpecializedILi5ELi2ELi4ENS5_IJNS4_1CILi2EEESB_NSA_ILi1EEEEEEEENS5_IJNSA_ILi64EEENSA_ILi128EEESG_EEENS_12float_e4m3_tENS5_IJlSC_lEEESI_SJ_NS4_8TiledMMAINS4_8MMA_AtomIJNS4_10MMA_TraitsINS4_19SM100_MMA_F8F6F4_SSEJSI_SI_fSF_SG_NS4_17integral_constantINS4_4UMMA5MajorELSQ_0EEESR_NSO_INSP_7ScaleInELSS_0EEEST_EEEEEENS4_6LayoutINS5_IJSC_SC_SC_EEENS5_IJNSA_ILi0EEESY_SY_EEEEENS5_IJNS4_10UnderscoreES11_S11_EEEEENS4_23SM90_TMA_LOAD_MULTICASTENS4_14ComposedLayoutINS4_7SwizzleILi3ELi4ELi3EEENS4_18smem_ptr_flag_bitsILi8EEENSW_INS5_IJNSA_ILi8EEESG_EEENS5_IJSG_SC_EEEEEEEvNS4_8identityES14_S1E_vS1F_EENS_8epilogue10collective18CollectiveEpilogueINS1H_23Sm100TmaWarpSpecializedILi2ELi2ELi32ELb0ELb0EEEJSH_NS5_IJNSW_ISF_SC_EES1M_EEESI_SJ_SI_SJ_NS1H_6fusion15FusionCallbacksIS1L_NS1O_17LinearCombinationISI_fSI_fLNS_15FloatRoundStyleE2EEESH_S1N_JEEENS4_5SM1004TMEM4LOAD26SM100_TMEM_LOAD_16dp32b32xENS4_13SM90_TMA_LOADENS15_INS16_ILi2ELi4ELi3EEES19_NSW_INS5_IJS1A_SF_EEENS5_IJSF_SC_EEEEEEENS4_39AutoVectorizingCopyWithAssumedAlignmentILi128EEENS4_14SM90_TMA_STOREES23_S25_S25_EEEvvEEEEvNT_6ParamsE)
        /*0038*/ 	.word	0x00000000


	//----- nvinfo : EIATTR_MIN_STACK_SIZE
	.align		4
.L_27:
        /*003c*/ 	.byte	0x04, 0x12
        /*003e*/ 	.short	(.L_29 - .L_28)
	.align		4
.L_28:
        /*0040*/ 	.word	index@(_ZN7cutlass13device_kernelINS_4gemm6kernel13GemmUniversalIN4cute5tupleIJiiiiEEENS1_10collective13CollectiveMmaINS1_35MainloopSm100TmaUmmaWarpSpecializedILi5ELi2ELi4ENS5_IJNS4_1CILi2EEESB_NSA_ILi1EEEEEEEENS5_IJNSA_ILi64EEENSA_ILi128EEESG_EEENS_12float_e4m3_tENS5_IJlSC_lEEESI_SJ_NS4_8TiledMMAINS4_8MMA_AtomIJNS4_10MMA_TraitsINS4_19SM100_MMA_F8F6F4_SSEJSI_SI_fSF_SG_NS4_17integral_constantINS4_4UMMA5MajorELSQ_0EEESR_NSO_INSP_7ScaleInELSS_0EEEST_EEEEEENS4_6LayoutINS5_IJSC_SC_SC_EEENS5_IJNSA_ILi0EEESY_SY_EEEEENS5_IJNS4_10UnderscoreES11_S11_EEEEENS4_23SM90_TMA_LOAD_MULTICASTENS4_14ComposedLayoutINS4_7SwizzleILi3ELi4ELi3EEENS4_18smem_ptr_flag_bitsILi8EEENSW_INS5_IJNSA_ILi8EEESG_EEENS5_IJSG_SC_EEEEEEEvNS4_8identityES14_S1E_vS1F_EENS_8epilogue10collective18CollectiveEpilogueINS1H_23Sm100TmaWarpSpecializedILi2ELi2ELi32ELb0ELb0EEEJSH_NS5_IJNSW_ISF_SC_EES1M_EEESI_SJ_SI_SJ_NS1H_6fusion15FusionCallbacksIS1L_NS1O_17LinearCombinationISI_fSI_fLNS_15FloatRoundStyleE2EEESH_S1N_JEEENS4_5SM1004TMEM4LOAD26SM100_TMEM_LOAD_16dp32b32xENS4_13SM90_TMA_LOADENS15_INS16_ILi2ELi4ELi3EEES19_NSW_INS5_IJS1A_SF_EEENS5_IJSF_SC_EEEEEEENS4_39AutoVectorizingCopyWithAssumedAlignmentILi128EEENS4_14SM90_TMA_STOREES23_S25_S25_EEEvvEEEEvNT_6ParamsE)
        /*0044*/ 	.word	0x00000000
.L_29:


//--------------------- .nv.compat                --------------------------
	.section	.nv.compat,"",@"SHT_CUDA_COMPAT_INFO"
	.align	4
        /*0000*/ 	.byte	0x02, 0x09, 0x01, 0x00, 0x02, 0x02, 0x02, 0x00, 0x02, 0x05, 0x05, 0x00, 0x03, 0x07, 0x01, 0x01
        /*0010*/ 	.byte	0x02, 0x03, 0x01, 0x00, 0x02, 0x06, 0x01, 0x00, 0x04, 0x0b, 0x08, 0x00, 0x09, 0x00, 0x00, 0x00
        /*0020*/ 	.byte	0x00, 0x00, 0x00, 0x00


//--------------------- .nv.info._ZN7cutlass13device_kernelINS_4gemm6kernel13GemmUniversalIN4cute5tupleIJiiiiEEENS1_10collective13CollectiveMmaINS1_35MainloopSm100TmaUmmaWarpSpecializedILi5ELi2ELi4ENS5_IJNS4_1CILi2EEESB_NSA_ILi1EEEEEEEENS5_IJNSA_ILi64EEENSA_ILi128EEESG_EEENS_12float_e4m3_tENS5_IJlSC_lEEESI_SJ_NS4_8TiledMMAINS4_8MMA_AtomIJNS4_10MMA_TraitsINS4_19SM100_MMA_F8F6F4_SSEJSI_SI_fSF_SG_NS4_17integral_constantINS4_4UMMA5MajorELSQ_0EEESR_NSO_INSP_7ScaleInELSS_0EEEST_EEEEEENS4_6LayoutINS5_IJSC_SC_SC_EEENS5_IJNSA_ILi0EEESY_SY_EEEEENS5_IJNS4_10UnderscoreES11_S11_EEEEENS4_23SM90_TMA_LOAD_MULTICASTENS4_14ComposedLayoutINS4_7SwizzleILi3ELi4ELi3EEENS4_18smem_ptr_flag_bitsILi8EEENSW_INS5_IJNSA_ILi8EEESG_EEENS5_IJSG_SC_EEEEEEEvNS4_8identityES14_S1E_vS1F_EENS_8epilogue10collective18CollectiveEpilogueINS1H_23Sm100TmaWarpSpecializedILi2ELi2ELi32ELb0ELb0EEEJSH_NS5_IJNSW_ISF_SC_EES1M_EEESI_SJ_SI_SJ_NS1H_6fusion15FusionCallbacksIS1L_NS1O_17LinearCombinationISI_fSI_fLNS_15FloatRoundStyleE2EEESH_S1N_JEEENS4_5SM1004TMEM4LOAD26SM100_TMEM_LOAD_16dp32b32xENS4_13SM90_TMA_LOADENS15_INS16_ILi2ELi4ELi3EEES19_NSW_INS5_IJS1A_SF_EEENS5_IJSF_SC_EEEEEEENS4_39AutoVectorizingCopyWithAssumedAlignmentILi128EEENS4_14SM90_TMA_STOREES23_S25_S25_EEEvvEEEEvNT_6ParamsE --------------------------
	.section	.nv.info._ZN7cutlass13device_kernelINS_4gemm6kernel13GemmUniversalIN4cute5tupleIJiiiiEEENS1_10collective13CollectiveMmaINS1_35MainloopSm100TmaUmmaWarpSpecializedILi5ELi2ELi4ENS5_IJNS4_1CILi2EEESB_NSA_ILi1EEEEEEEENS5_IJNSA_ILi64EEENSA_ILi128EEESG_EEENS_12float_e4m3_tENS5_IJlSC_lEEESI_SJ_NS4_8TiledMMAINS4_8MMA_AtomIJNS4_10MMA_TraitsINS4_19SM100_MMA_F8F6F4_SSEJSI_SI_fSF_SG_NS4_17integral_constantINS4_4UMMA5MajorELSQ_0EEESR_NSO_INSP_7ScaleInELSS_0EEEST_EEEEEENS4_6LayoutINS5_IJSC_SC_SC_EEENS5_IJNSA_ILi0EEESY_SY_EEEEENS5_IJNS4_10UnderscoreES11_S11_EEEEENS4_23SM90_TMA_LOAD_MULTICASTENS4_14ComposedLayoutINS4_7SwizzleILi3ELi4ELi3EEENS4_18smem_ptr_flag_bitsILi8EEENSW_INS5_IJNSA_ILi8EEESG_EEENS5_IJSG_SC_EEEEEEEvNS4_8identityES14_S1E_vS1F_EENS_8epilogue10collective18CollectiveEpilogueINS1H_23Sm100TmaWarpSpecializedILi2ELi2ELi32ELb0ELb0EEEJSH_NS5_IJNSW_ISF_SC_EES1M_EEESI_SJ_SI_SJ_NS1H_6fusion15FusionCallbacksIS1L_NS1O_17LinearCombinationISI_fSI_fLNS_15FloatRoundStyleE2EEESH_S1N_JEEENS4_5SM1004TMEM4LOAD26SM100_TMEM_LOAD_16dp32b32xENS4_13SM90_TMA_LOADENS15_INS16_ILi2ELi4ELi3EEES19_NSW_INS5_IJS1A_SF_EEENS5_IJSF_SC_EEEEEEENS4_39AutoVectorizingCopyWithAssumedAlignmentILi128EEENS4_14SM90_TMA_STOREES23_S25_S25_EEEvvEEEEvNT_6ParamsE,"",@"SHT_CUDA_INFO"
	.sectionflags	@""
	.align	4


	//----- nvinfo : EIATTR_CUDA_API_VERSION
	.align		4
        /*0000*/ 	.byte	0x04, 0x37
        /*0002*/ 	.short	(.L_31 - .L_30)
.L_30:
        /*0004*/ 	.word	0x00000082


	//----- nvinfo : EIATTR_KPARAM_INFO
	.align		4
.L_31:
        /*0008*/ 	.byte	0x04, 0x17
        /*000a*/ 	.short	(.L_33 - .L_32)
.L_32:
        /*000c*/ 	.word	0x00000000
        /*0010*/ 	.short	0x0000
        /*0012*/ 	.short	0x0000
        /*0014*/ 	.byte	0x00, 0xf0, 0x01, 0x20


	//----- nvinfo : EIATTR_AT_ENTRY_FRAGMENTS
	.align		4
.L_33:
        /*0018*/ 	.byte	0x04, 0x4f
        /*001a*/ 	.short	(.L_35 - .L_34)


	//   ....[0]....
.L_34:
        /*001c*/ 	.word	0x00000006


	//----- nvinfo : EIATTR_RESERVED_SMEM_USED
	.align		4
.L_35:
        /*0020*/ 	.byte	0x01, 0x41
	.zero		2


	//----- nvinfo : EIATTR_SPARSE_MMA_MASK
	.align		4
        /*0024*/ 	.byte	0x03, 0x50
        /*0026*/ 	.short	0x0000


	//----- nvinfo : EIATTR_TCGEN05_1CTA_USED
	.align		4
        /*0028*/ 	.byte	0x01, 0x51
	.zero		2


	//----- nvinfo : EIATTR_MAXREG_COUNT
	.align		4
        /*002c*/ 	.byte	0x03, 0x1b
        /*002e*/ 	.short	0x00ff


	//----- nvinfo : EIATTR_NUM_BARRIERS
	.align		4
        /*0030*/ 	.byte	0x02, 0x4c
        /*0032*/ 	.byte	0x07
	.zero		1


	//----- nvinfo : EIATTR_EXTERNS
	.align		4
        /*0034*/ 	.byte	0x04, 0x0f
        /*0036*/ 	.short	(.L_37 - .L_36)


	//   ....[0]....
	.align		4
.L_36:
        /*0038*/ 	.word	index@(__assertfail)


	//----- nvinfo : EIATTR_MERCURY_ISA_VERSION
	.align		4
.L_37:
        /*003c*/ 	.byte	0x03, 0x5f
        /*003e*/ 	.short	0x0101


	//----- nvinfo : EIATTR_INT_WARP_WIDE_INSTR_OFFSETS
	.align		4
        /*0040*/ 	.byte	0x04, 0x31
        /*0042*/ 	.short	(.L_39 - .L_38)


	//   ....[0]....
.L_38:
        /*0044*/ 	.word	0x00003ea0


	//   ....[1]....
        /*0048*/ 	.word	0x00003ec0


	//   ....[2]....
        /*004c*/ 	.word	0x00003ef0


	//   ....[3]....
        /*0050*/ 	.word	0x00004a30


	//   ....[4]....
        /*0054*/ 	.word	0x00004aa0


	//   ....[5]....
        /*0058*/ 	.word	0x00004b70


	//   ....[6]....
        /*005c*/ 	.word	0x00004c20


	//----- nvinfo : EIATTR_COOP_GROUP_MASK_REGIDS
	.align		4
.L_39:
        /*0060*/ 	.byte	0x04, 0x29
        /*0062*/ 	.short	(.L_41 - .L_40)


	//   ....[0]....
.L_40:
        /*0064*/ 	.word	0xffffffff


	//   ....[1]....
        /*0068*/ 	.word	0xffffffff


	//   ....[2]....
        /*006c*/ 	.word	0xffffffff


	//   ....[3]....
        /*0070*/ 	.word	0xffffffff


	//   ....[4]....
        /*0074*/ 	.word	0xffffffff


	//   ....[5]....
        /*0078*/ 	.word	0xffffffff


	//   ....[6]....
        /*007c*/ 	.word	0xffffffff


	//   ....[7]....
        /*0080*/ 	.word	0xffffffff


	//   ....[8]....
        /*0084*/ 	.word	0xffffffff


	//   ....[9]....
        /*0088*/ 	.word	0xffffffff


	//   ....[10]....
        /*008c*/ 	.word	0xffffffff


	//   ....[11]....
        /*0090*/ 	.word	0xffffffff


	//   ....[12]....
        /*0094*/ 	.word	0xffffffff


	//   ....[13]....
        /*0098*/ 	.word	0xffffffff


	//----- nvinfo : EIATTR_COOP_GROUP_INSTR_OFFSETS
	.align		4
.L_41:
        /*009c*/ 	.byte	0x04, 0x28
        /*009e*/ 	.short	(.L_43 - .L_42)


	//   ....[0]....
.L_42:
        /*00a0*/ 	.word	0x00000080


	//   ....[1]....
        /*00a4*/ 	.word	0x000004f0


	//   ....[2]....
        /*00a8*/ 	.word	0x000006c0


	//   ....[3]....
        /*00ac*/ 	.word	0x00000820


	//   ....[4]....
        /*00b0*/ 	.word	0x00000920


	//   ....[5]....
        /*00b4*/ 	.word	0x00000a90


	//   ....[6]....
        /*00b8*/ 	.word	0x00000c30


	//   ....[7]....
        /*00bc*/ 	.word	0x00000de0


	//   ....[8]....
        /*00c0*/ 	.word	0x00002130


	//   ....[9]....
        /*00c4*/ 	.word	0x00003090


	//   ....[10]....
        /*00c8*/ 	.word	0x000032a0


	//   ....[11]....
        /*00cc*/ 	.word	0x000032d0


	//   ....[12]....
        /*00d0*/ 	.word	0x00003d80


	//   ....[13]....
        /*00d4*/ 	.word	0x00003fb0


	//----- nvinfo : EIATTR_VRC_CTA_INIT_COUNT
	.align		4
.L_43:
        /*00d8*/ 	.byte	0x02, 0x4a
        /*00da*/ 	.byte	0x80
	.zero		1


	//----- nvinfo : EIATTR_SYSCALL_OFFSETS
	.align		4
        /*00dc*/ 	.byte	0x04, 0x46
        /*00de*/ 	.short	(.L_45 - .L_44)


	//   ....[0]....
.L_44:
        /*00e0*/ 	.word	0x00005830


	//   ....[1]....
        /*00e4*/ 	.word	0x00005970


	//   ....[2]....
        /*00e8*/ 	.word	0x000061a0


	//   ....[3]....
        /*00ec*/ 	.word	0x00006f30


	//----- nvinfo : EIATTR_MBARRIER_INSTR_OFFSETS
	.align		4
.L_45:
        /*00f0*/ 	.byte	0x04, 0x39
        /*00f2*/ 	.short	(.L_47 - .L_46)


	//   ....[0]....
.L_46:
        /*00f4*/ 	.word	0x00000610
        /*00f8*/ 	.word	0x000000ff
        /*00fc*/ 	.word	0x00000000
        /*0100*/ 	.short	0x0100
        /*0102*/ 	.byte	0x04
	.zero		1


	//   ....[1]....
        /*0104*/ 	.word	0x00000620
        /*0108*/ 	.word	0x000000ff
        /*010c*/ 	.word	0x00000028
        /*0110*/ 	.short	0x0100
        /*0112*/ 	.byte	0x04
	.zero		1


	//   ....[2]....
        /*0114*/ 	.word	0x00000630
        /*0118*/ 	.word	0x000000ff
        /*011c*/ 	.word	0x00000008
        /*0120*/ 	.short	0x0100
        /*0122*/ 	.byte	0x04
	.zero		1


	//   ....[3]....
        /*0124*/ 	.word	0x00000640
        /*0128*/ 	.word	0x000000ff
        /*012c*/ 	.word	0x00000030
        /*0130*/ 	.short	0x0100
        /*0132*/ 	.byte	0x04
	.zero		1


	//   ....[4]....
        /*0134*/ 	.word	0x00000650
        /*0138*/ 	.word	0x000000ff
        /*013c*/ 	.word	0x00000010
        /*0140*/ 	.short	0x0100
        /*0142*/ 	.byte	0x04
	.zero		1


	//   ....[5]....
        /*0144*/ 	.word	0x00000660
        /*0148*/ 	.word	0x000000ff
        /*014c*/ 	.word	0x00000038
        /*0150*/ 	.short	0x0100
        /*0152*/ 	.byte	0x04
	.zero		1


	//   ....[6]....
        /*0154*/ 	.word	0x00000670
        /*0158*/ 	.word	0x000000ff
        /*015c*/ 	.word	0x00000018
        /*0160*/ 	.short	0x0100
        /*0162*/ 	.byte	0x04
	.zero		1


	//   ....[7]....
        /*0164*/ 	.word	0x00000680
        /*0168*/ 	.word	0x000000ff
        /*016c*/ 	.word	0x00000040
        /*0170*/ 	.short	0x0100
        /*0172*/ 	.byte	0x04
	.zero		1


	//   ....[8]....
        /*0174*/ 	.word	0x00000690
        /*0178*/ 	.word	0x000000ff
        /*017c*/ 	.word	0x00000020
        /*0180*/ 	.short	0x0100
        /*0182*/ 	.byte	0x04
	.zero		1


	//   ....[9]....
        /*0184*/ 	.word	0x000006a0
        /*0188*/ 	.word	0x000000ff
        /*018c*/ 	.word	0x00000048
        /*0190*/ 	.short	0x0100
        /*0192*/ 	.byte	0x04
	.zero		1


	//   ....[10]....
        /*0194*/ 	.word	0x000007d0
        /*0198*/ 	.word	0x000000ff
        /*019c*/ 	.word	0x00000050
        /*01a0*/ 	.short	0x0100
        /*01a2*/ 	.byte	0x04
	.zero		1


	//   ....[11]....
        /*01a4*/ 	.word	0x000007e0
        /*01a8*/ 	.word	0x000000ff
        /*01ac*/ 	.word	0x00000060
        /*01b0*/ 	.short	0x0100
        /*01b2*/ 	.byte	0x04
	.zero		1


	//   ....[12]....
        /*01b4*/ 	.word	0x000007f0
        /*01b8*/ 	.word	0x000000ff
        /*01bc*/ 	.word	0x00000058
        /*01c0*/ 	.short	0x0100
        /*01c2*/ 	.byte	0x04
	.zero		1


	//   ....[13]....
        /*01c4*/ 	.word	0x00000800
        /*01c8*/ 	.word	0x000000ff
        /*01cc*/ 	.word	0x00000068
        /*01d0*/ 	.short	0x0100
        /*01d2*/ 	.byte	0x04
	.zero		1


	//   ....[14]....
        /*01d4*/ 	.word	0x000008f0
        /*01d8*/ 	.word	0x000000ff
        /*01dc*/ 	.word	0x00000070
        /*01e0*/ 	.short	0x0100
        /*01e2*/ 	.byte	0x06
	.zero		1


	//   ....[15]....
        /*01e4*/ 	.word	0x00000900
        /*01e8*/ 	.word	0x000000ff
        /*01ec*/ 	.word	0x00000078
        /*01f0*/ 	.short	0x0100
        /*01f2*/ 	.byte	0x06
	.zero		1


	//   ....[16]....
        /*01f4*/ 	.word	0x00000a40
        /*01f8*/ 	.word	0x000000ff
        /*01fc*/ 	.word	0x00000080
        /*0200*/ 	.short	0x0100
        /*0202*/ 	.byte	0x06
	.zero		1


	//   ....[17]....
        /*0204*/ 	.word	0x00000a50
        /*0208*/ 	.word	0x000000ff
        /*020c*/ 	.word	0x00000090
        /*0210*/ 	.short	0x0100
        /*0212*/ 	.byte	0x06
	.zero		1


	//   ....[18]....
        /*0214*/ 	.word	0x00000a60
        /*0218*/ 	.word	0x000000ff
        /*021c*/ 	.word	0x00000088
        /*0220*/ 	.short	0x0100
        /*0222*/ 	.byte	0x06
	.zero		1


	//   ....[19]....
        /*0224*/ 	.word	0x00000a70
        /*0228*/ 	.word	0x000000ff
        /*022c*/ 	.word	0x00000098
        /*0230*/ 	.short	0x0100
        /*0232*/ 	.byte	0x06
	.zero		1


	//   ....[20]....
        /*0234*/ 	.word	0x00000ba0
        /*0238*/ 	.word	0x000000ff
        /*023c*/ 	.word	0x000000a0
        /*0240*/ 	.short	0x0100
        /*0242*/ 	.byte	0x04
	.zero		1


	//   ....[21]....
        /*0244*/ 	.word	0x00000bb0
        /*0248*/ 	.word	0x000000ff
        /*024c*/ 	.word	0x000000c0
        /*0250*/ 	.short	0x0100
        /*0252*/ 	.byte	0x04
	.zero		1


	//   ....[22]....
        /*0254*/ 	.word	0x00000bc0
        /*0258*/ 	.word	0x000000ff
        /*025c*/ 	.word	0x000000a8
        /*0260*/ 	.short	0x0100
        /*0262*/ 	.byte	0x04
	.zero		1


	//   ....[23]....
        /*0264*/ 	.word	0x00000bd0
        /*0268*/ 	.word	0x000000ff
        /*026c*/ 	.word	0x000000c8
        /*0270*/ 	.short	0x0100
        /*0272*/ 	.byte	0x04
	.zero		1


	//   ....[24]....
        /*0274*/ 	.word	0x00000be0
        /*0278*/ 	.word	0x000000ff
        /*027c*/ 	.word	0x000000b0
        /*0280*/ 	.short	0x0100
        /*0282*/ 	.byte	0x04
	.zero		1


	//   ....[25]....
        /*0284*/ 	.word	0x00000bf0
        /*0288*/ 	.word	0x000000ff
        /*028c*/ 	.word	0x000000d0
        /*0290*/ 	.short	0x0100
        /*0292*/ 	.byte	0x04
	.zero		1


	//   ....[26]....
        /*0294*/ 	.word	0x00000c00
        /*0298*/ 	.word	0x000000ff
        /*029c*/ 	.word	0x000000b8
        /*02a0*/ 	.short	0x0100
        /*02a2*/ 	.byte	0x04
	.zero		1


	//   ....[27]....
        /*02a4*/ 	.word	0x00000c10
        /*02a8*/ 	.word	0x000000ff
        /*02ac*/ 	.word	0x000000d8
        /*02b0*/ 	.short	0x0100
        /*02b2*/ 	.byte	0x04
	.zero		1


	//   ....[28]....
        /*02b4*/ 	.word	0x00000d00
        /*02b8*/ 	.word	0x000000ff
        /*02bc*/ 	.word	0x000000e0
        /*02c0*/ 	.short	0x0100
        /*02c2*/ 	.byte	0x04
	.zero		1


	//   ....[29]....
        /*02c4*/ 	.word	0x00000d10
        /*02c8*/ 	.word	0x000000ff
        /*02cc*/ 	.word	0x000000f0
        /*02d0*/ 	.short	0x0100
        /*02d2*/ 	.byte	0x04
	.zero		1


	//   ....[30]....
        /*02d4*/ 	.word	0x00000d20
        /*02d8*/ 	.word	0x000000ff
        /*02dc*/ 	.word	0x000000e8
        /*02e0*/ 	.short	0x0100
        /*02e2*/ 	.byte	0x04
	.zero		1


	//   ....[31]....
        /*02e4*/ 	.word	0x00000d30
        /*02e8*/ 	.word	0x000000ff
        /*02ec*/ 	.word	0x000000f8
        /*02f0*/ 	.short	0x0100
        /*02f2*/ 	.byte	0x04
	.zero		1


	//   ....[32]....
        /*02f4*/ 	.word	0x000019c0
        /*02f8*/ 	.word	0x00000000
        /*02fc*/ 	.word	0x000000f0
        /*0300*/ 	.short	0x010a
        /*0302*/ 	.byte	0xff
	.zero		1


	//   ....[33]....
        /*0304*/ 	.word	0x000019e0
        /*0308*/ 	.word	0x00000000
        /*030c*/ 	.word	0x000000e0
        /*0310*/ 	.short	0x0101
        /*0312*/ 	.byte	0xff
	.zero		1


	//   ....[34]....
        /*0314*/ 	.word	0x00001aa0
        /*0318*/ 	.word	0x000000ff
        /*031c*/ 	.word	0x00000028
        /*0320*/ 	.short	0x010a
        /*0322*/ 	.byte	0x04
	.zero		1


	//   ....[35]....
        /*0324*/ 	.word	0x00001b30
        /*0328*/ 	.word	0x000000ff
        /*032c*/ 	.word	0x00000028
        /*0330*/ 	.short	0x010a
        /*0332*/ 	.byte	0x21
	.zero		1


	//   ....[36]....
        /*0334*/ 	.word	0x00001cc0
        /*0338*/ 	.word	0x000000ff
        /*033c*/ 	.word	0x00000028
        /*0340*/ 	.short	0x010a
        /*0342*/ 	.byte	0x05
	.zero		1


	//   ....[37]....
        /*0344*/ 	.word	0x00001df0
        /*0348*/ 	.word	0x000000ff
        /*034c*/ 	.word	0x00000078
        /*0350*/ 	.short	0x0101
        /*0352*/ 	.byte	0x15
	.zero		1


	//   ....[38]....
        /*0354*/ 	.word	0x00001e10
        /*0358*/ 	.word	0x000000ff
        /*035c*/ 	.word	0x00000028
        /*0360*/ 	.short	0x010a
        /*0362*/ 	.byte	0x04
	.zero		1


	//   ....[39]....
        /*0364*/ 	.word	0x00001e90
        /*0368*/ 	.word	0x000000ff
        /*036c*/ 	.word	0x00000028
        /*0370*/ 	.short	0x010a
        /*0372*/ 	.byte	0x11
	.zero		1


	//   ....[40]....
        /*0374*/ 	.word	0x00002020
        /*0378*/ 	.word	0x000000ff
        /*037c*/ 	.word	0x00000028
        /*0380*/ 	.short	0x010a
        /*0382*/ 	.byte	0x05
	.zero		1


	//   ....[41]....
        /*0384*/ 	.word	0x00002160
        /*0388*/ 	.word	0x00000003
        /*038c*/ 	.word	0x00000080
        /*0390*/ 	.short	0x010a
        /*0392*/ 	.byte	0xff
	.zero		1


	//   ....[42]....
        /*0394*/ 	.word	0x000022b0
        /*0398*/ 	.word	0x00000000
        /*039c*/ 	.word	0x00000000
        /*03a0*/ 	.short	0x0101
        /*03a2*/ 	.byte	0xff
	.zero		1


	//   ....[43]....
        /*03a4*/ 	.word	0x00002850
        /*03a8*/ 	.word	0x000000ff
        /*03ac*/ 	.word	0x00000000
        /*03b0*/ 	.short	0x010a
        /*03b2*/ 	.byte	0x04
	.zero		1


	//   ....[44]....
        /*03b4*/ 	.word	0x000028e0
        /*03b8*/ 	.word	0x000000ff
        /*03bc*/ 	.word	0x00000000
        /*03c0*/ 	.short	0x010a
        /*03c2*/ 	.byte	0x05
	.zero		1


	//   ....[45]....
        /*03c4*/ 	.word	0x00002970
        /*03c8*/ 	.word	0x000000ff
        /*03cc*/ 	.word	0x00000000
        /*03d0*/ 	.short	0x010a
        /*03d2*/ 	.byte	0x05
	.zero		1


	//   ....[46]....
        /*03d4*/ 	.word	0x00002a00
        /*03d8*/ 	.word	0x000000ff
        /*03dc*/ 	.word	0x00000000
        /*03e0*/ 	.short	0x010a
        /*03e2*/ 	.byte	0x05
	.zero		1


	//   ....[47]....
        /*03e4*/ 	.word	0x00002aa0
        /*03e8*/ 	.word	0x00000000
        /*03ec*/ 	.word	0x00000000
        /*03f0*/ 	.short	0x010a
        /*03f2*/ 	.byte	0xff
	.zero		1


	//   ....[48]....
        /*03f4*/ 	.word	0x00002be0
        /*03f8*/ 	.word	0x00000002
        /*03fc*/ 	.word	0x000000e0
        /*0400*/ 	.short	0x010a
        /*0402*/ 	.byte	0xff
	.zero		1


	//   ....[49]....
        /*0404*/ 	.word	0x00002c40
        /*0408*/ 	.word	0x00000004
        /*040c*/ 	.word	0x00000000
        /*0410*/ 	.short	0x0101
        /*0412*/ 	.byte	0xff
	.zero		1


	//   ....[50]....
        /*0414*/ 	.word	0x00002c60
        /*0418*/ 	.word	0x000000ff
        /*041c*/ 	.word	0x00000090
        /*0420*/ 	.short	0x010a
        /*0422*/ 	.byte	0x04
	.zero		1


	//   ....[51]....
        /*0424*/ 	.word	0x00002d80
        /*0428*/ 	.word	0x00000002
        /*042c*/ 	.word	0x00000080
        /*0430*/ 	.short	0x010a
        /*0432*/ 	.byte	0xff
	.zero		1


	//   ....[52]....
        /*0434*/ 	.word	0x00002e90
        /*0438*/ 	.word	0x00000002
        /*043c*/ 	.word	0x00000000
        /*0440*/ 	.short	0x0101
        /*0442*/ 	.byte	0xff
	.zero		1


	//   ....[53]....
        /*0444*/ 	.word	0x00002f20
        /*0448*/ 	.word	0x000000ff
        /*044c*/ 	.word	0x00000090
        /*0450*/ 	.short	0x0106
        /*0452*/ 	.byte	0x04
	.zero		1


	//   ....[54]....
        /*0454*/ 	.word	0x00002f40
        /*0458*/ 	.word	0x000000ff
        /*045c*/ 	.word	0x00000090
        /*0460*/ 	.short	0x010a
        /*0462*/ 	.byte	0x04
	.zero		1


	//   ....[55]....
        /*0464*/ 	.word	0x00002fd0
        /*0468*/ 	.word	0x000000ff
        /*046c*/ 	.word	0x00000090
        /*0470*/ 	.short	0x0106
        /*0472*/ 	.byte	0x07
	.zero		1


	//   ....[56]....
        /*0474*/ 	.word	0x00003010
        /*0478*/ 	.word	0x00000000
        /*047c*/ 	.word	0x00000090
        /*0480*/ 	.short	0x010a
        /*0482*/ 	.byte	0xff
	.zero		1


	//   ....[57]....
        /*0484*/ 	.word	0x00003570
        /*0488*/ 	.word	0x00000000
        /*048c*/ 	.word	0x00000080
        /*0490*/ 	.short	0x010a
        /*0492*/ 	.byte	0xff
	.zero		1


	//   ....[58]....
        /*0494*/ 	.word	0x00003670
        /*0498*/ 	.word	0x00000003
        /*049c*/ 	.word	0x00000000
        /*04a0*/ 	.short	0x0101
        /*04a2*/ 	.byte	0xff
	.zero		1


	//   ....[59]....
        /*04a4*/ 	.word	0x00003680
        /*04a8*/ 	.word	0x000000ff
        /*04ac*/ 	.word	0x00000000
        /*04b0*/ 	.short	0x010a
        /*04b2*/ 	.byte	0x04
	.zero		1


	//   ....[60]....
        /*04b4*/ 	.word	0x00003700
        /*04b8*/ 	.word	0x000000ff
        /*04bc*/ 	.word	0x000000c0
        /*04c0*/ 	.short	0x010a
        /*04c2*/ 	.byte	0x1f
	.zero		1


	//   ....[61]....
        /*04c4*/ 	.word	0x000037e0
        /*04c8*/ 	.word	0x000000ff
        /*04cc*/ 	.word	0x00000000
        /*04d0*/ 	.short	0x010a
        /*04d2*/ 	.byte	0x05
	.zero		1


	//   ....[62]....
        /*04d4*/ 	.word	0x00003920
        /*04d8*/ 	.word	0x000000ff
        /*04dc*/ 	.word	0x00000000
        /*04e0*/ 	.short	0x010a
        /*04e2*/ 	.byte	0x04
	.zero		1


	//   ....[63]....
        /*04e4*/ 	.word	0x00003bb0
        /*04e8*/ 	.word	0x000000ff
        /*04ec*/ 	.word	0x00000000
        /*04f0*/ 	.short	0x010a
        /*04f2*/ 	.byte	0x04
	.zero		1


	//   ....[64]....
        /*04f4*/ 	.word	0x00003c40
        /*04f8*/ 	.word	0x000000ff
        /*04fc*/ 	.word	0x00000000
        /*0500*/ 	.short	0x010a
        /*0502*/ 	.byte	0x05
	.zero		1


	//   ....[65]....
        /*0504*/ 	.word	0x00003cd0
        /*0508*/ 	.word	0x000000ff
        /*050c*/ 	.word	0x00000000
        /*0510*/ 	.short	0x010a
        /*0512*/ 	.byte	0x05
	.zero		1


	//   ....[66]....
        /*0514*/ 	.word	0x00003d60
        /*0518*/ 	.word	0x000000ff
        /*051c*/ 	.word	0x00000000
        /*0520*/ 	.short	0x010a
        /*0522*/ 	.byte	0x04
	.zero		1


	//   ....[67]....
        /*0524*/ 	.word	0x00004230
        /*0528*/ 	.word	0x0000000c
        /*052c*/ 	.word	0x00000080
        /*0530*/ 	.short	0x010a
        /*0532*/ 	.byte	0xff
	.zero		1


	//   ....[68]....
        /*0534*/ 	.word	0x000043a0
        /*0538*/ 	.word	0x00000000
        /*053c*/ 	.word	0x00000000
        /*0540*/ 	.short	0x0101
        /*0542*/ 	.byte	0xff
	.zero		1


	//   ....[69]....
        /*0544*/ 	.word	0x00004830
        /*0548*/ 	.word	0x000000ff
        /*054c*/ 	.word	0x00000078
        /*0550*/ 	.short	0x010a
        /*0552*/ 	.byte	0x15
	.zero		1


	//   ....[70]....
        /*0554*/ 	.word	0x000049b0
        /*0558*/ 	.word	0x000000ff
        /*055c*/ 	.word	0x00000060
        /*0560*/ 	.short	0x010a
        /*0562*/ 	.byte	0x15
	.zero		1


	//   ....[71]....
        /*0564*/ 	.word	0x00004b20
        /*0568*/ 	.word	0x000000ff
        /*056c*/ 	.word	0x00000050
        /*0570*/ 	.short	0x010b
        /*0572*/ 	.byte	0x15
	.zero		1


	//   ....[72]....
        /*0574*/ 	.word	0x00004b30
        /*0578*/ 	.word	0x000000ff
        /*057c*/ 	.word	0x00000000
        /*0580*/ 	.short	0x0101
        /*0582*/ 	.byte	0x22
	.zero		1


	//   ....[73]....
        /*0584*/ 	.word	0x00004b40
        /*0588*/ 	.word	0x000000ff
        /*058c*/ 	.word	0x00000068
        /*0590*/ 	.short	0x010a
        /*0592*/ 	.byte	0x15
	.zero		1


	//   ....[74]....
        /*0594*/ 	.word	0x00004d20
        /*0598*/ 	.word	0x000000ff
        /*059c*/ 	.word	0x00000058
        /*05a0*/ 	.short	0x010b
        /*05a2*/ 	.byte	0x15
	.zero		1


	//   ....[75]....
        /*05a4*/ 	.word	0x00004d30
        /*05a8*/ 	.word	0x000000ff
        /*05ac*/ 	.word	0x00000000
        /*05b0*/ 	.short	0x0101
        /*05b2*/ 	.byte	0x21
	.zero		1


	//   ....[76]....
        /*05b4*/ 	.word	0x00004d60
        /*05b8*/ 	.word	0x000000ff
        /*05bc*/ 	.word	0x00000060
        /*05c0*/ 	.short	0x010a
        /*05c2*/ 	.byte	0x15
	.zero		1


	//   ....[77]....
        /*05c4*/ 	.word	0x00004da0
        /*05c8*/ 	.word	0x00000000
        /*05cc*/ 	.word	0x00000068
        /*05d0*/ 	.short	0x010a
        /*05d2*/ 	.byte	0xff
	.zero		1


	//   ....[78]....
        /*05d4*/ 	.word	0x000050d0
        /*05d8*/ 	.word	0x00000003
        /*05dc*/ 	.word	0x00000080
        /*05e0*/ 	.short	0x010a
        /*05e2*/ 	.byte	0xff
	.zero		1


	//   ....[79]....
        /*05e4*/ 	.word	0x00005250
        /*05e8*/ 	.word	0x00000000
        /*05ec*/ 	.word	0x00000000
        /*05f0*/ 	.short	0x0101
        /*05f2*/ 	.byte	0xff
	.zero		1


	//   ....[80]....
        /*05f4*/ 	.word	0x00005d90
        /*05f8*/ 	.word	0x00000002
        /*05fc*/ 	.word	0x00000050
        /*0600*/ 	.short	0x010a
        /*0602*/ 	.byte	0xff
	.zero		1


	//   ....[81]....
        /*0604*/ 	.word	0x00005e00
        /*0608*/ 	.word	0x00000064
        /*060c*/ 	.word	0x000000a0
        /*0610*/ 	.short	0x010a
        /*0612*/ 	.byte	0xff
	.zero		1


	//   ....[82]....
        /*0614*/ 	.word	0x00005ef0
        /*0618*/ 	.word	0x00000002
        /*061c*/ 	.word	0x00000050
        /*0620*/ 	.short	0x010a
        /*0622*/ 	.byte	0xff
	.zero		1


	//   ....[83]....
        /*0624*/ 	.word	0x00006000
        /*0628*/ 	.word	0x00000000
        /*062c*/ 	.word	0x00000000
        /*0630*/ 	.short	0x0101
        /*0632*/ 	.byte	0xff
	.zero		1


	//   ....[84]....
        /*0634*/ 	.word	0x00006080
        /*0638*/ 	.word	0x00000064
        /*063c*/ 	.word	0x000000a0
        /*0640*/ 	.short	0x010a
        /*0642*/ 	.byte	0xff
	.zero		1


	//   ....[85]....
        /*0644*/ 	.word	0x00006bd0
        /*0648*/ 	.word	0x0000006d
        /*064c*/ 	.word	0x00000050
        /*0650*/ 	.short	0x010a
        /*0652*/ 	.byte	0xff
	.zero		1


	//   ....[86]....
        /*0654*/ 	.word	0x00006ca0
        /*0658*/ 	.word	0x0000006d
        /*065c*/ 	.word	0x00000050
        /*0660*/ 	.short	0x010a
        /*0662*/ 	.byte	0xff
	.zero		1


	//   ....[87]....
        /*0664*/ 	.word	0x00006db0
        /*0668*/ 	.word	0x00000000
        /*066c*/ 	.word	0x00000000
        /*0670*/ 	.short	0x0101
        /*0672*/ 	.byte	0xff
	.zero		1


	//   ....[88]....
        /*0674*/ 	.word	0x00007240
        /*0678*/ 	.word	0x000000ff
        /*067c*/ 	.word	0x00000000
        /*0680*/ 	.short	0x0101
        /*0682*/ 	.byte	0x04
	.zero		1


	//   ....[89]....
        /*0684*/ 	.word	0x00007a50
        /*0688*/ 	.word	0x00000000
        /*068c*/ 	.word	0x000000f0
        /*0690*/ 	.short	0x010a
        /*0692*/ 	.byte	0xff
	.zero		1


	//   ....[90]....
        /*0694*/ 	.word	0x00007ab0
        /*0698*/ 	.word	0x00000000
        /*069c*/ 	.word	0x00000028
        /*06a0*/ 	.short	0x010a
        /*06a2*/ 	.byte	0xff
	.zero		1


	//   ....[91]....
        /*06a4*/ 	.word	0x00007b10
        /*06a8*/ 	.word	0x00000000
        /*06ac*/ 	.word	0x00000028
        /*06b0*/ 	.short	0x010a
        /*06b2*/ 	.byte	0xff
	.zero		1


	//   ....[92]....
        /*06b4*/ 	.word	0x00007b60
        /*06b8*/ 	.word	0x00000003
        /*06bc*/ 	.word	0x00000080
        /*06c0*/ 	.short	0x010a
        /*06c2*/ 	.byte	0xff
	.zero		1


	//   ....[93]....
        /*06c4*/ 	.word	0x00007bc0
        /*06c8*/ 	.word	0x00000000
        /*06cc*/ 	.word	0x00000000
        /*06d0*/ 	.short	0x010a
        /*06d2*/ 	.byte	0xff
	.zero		1


	//   ....[94]....
        /*06d4*/ 	.word	0x00007c20
        /*06d8*/ 	.word	0x00000000
        /*06dc*/ 	.word	0x00000000
        /*06e0*/ 	.short	0x010a
        /*06e2*/ 	.byte	0xff
	.zero		1


	//   ....[95]....
        /*06e4*/ 	.word	0x00007c80
        /*06e8*/ 	.word	0x00000000
        /*06ec*/ 	.word	0x00000000
        /*06f0*/ 	.short	0x010a
        /*06f2*/ 	.byte	0xff
	.zero		1


	//   ....[96]....
        /*06f4*/ 	.word	0x00007ce0
        /*06f8*/ 	.word	0x00000000
        /*06fc*/ 	.word	0x00000000
        /*0700*/ 	.short	0x010a
        /*0702*/ 	.byte	0xff
	.zero		1


	//   ....[97]....
        /*0704*/ 	.word	0x00007d30
        /*0708*/ 	.word	0x00000002
        /*070c*/ 	.word	0x000000e0
        /*0710*/ 	.short	0x010a
        /*0712*/ 	.byte	0xff
	.zero		1


	//   ....[98]....
        /*0714*/ 	.word	0x00007d90
        /*0718*/ 	.word	0x00000002
        /*071c*/ 	.word	0x00000090
        /*0720*/ 	.short	0x010a
        /*0722*/ 	.byte	0xff
	.zero		1


	//   ....[99]....
        /*0724*/ 	.word	0x00007de0
        /*0728*/ 	.word	0x00000002
        /*072c*/ 	.word	0x00000080
        /*0730*/ 	.short	0x010a
        /*0732*/ 	.byte	0xff
	.zero		1


	//   ....[100]....
        /*0734*/ 	.word	0x00007e40
        /*0738*/ 	.word	0x00000000
        /*073c*/ 	.word	0x00000090
        /*0740*/ 	.short	0x010a
        /*0742*/ 	.byte	0xff
	.zero		1


	//   ....[101]....
        /*0744*/ 	.word	0x00007e90
        /*0748*/ 	.word	0x00000000
        /*074c*/ 	.word	0x00000080
        /*0750*/ 	.short	0x010a
        /*0752*/ 	.byte	0xff
	.zero		1


	//   ....[102]....
        /*0754*/ 	.word	0x00007ef0
        /*0758*/ 	.word	0x00000003
        /*075c*/ 	.word	0x000000c0
        /*0760*/ 	.short	0x010a
        /*0762*/ 	.byte	0xff
	.zero		1


	//   ....[103]....
        /*0764*/ 	.word	0x00007f50
        /*0768*/ 	.word	0x00000000
        /*076c*/ 	.word	0x00000000
        /*0770*/ 	.short	0x010a
        /*0772*/ 	.byte	0xff
	.zero		1


	//   ....[104]....
        /*0774*/ 	.word	0x00007fb0
        /*0778*/ 	.word	0x00000000
        /*077c*/ 	.word	0x00000000
        /*0780*/ 	.short	0x010a
        /*0782*/ 	.byte	0xff
	.zero		1


	//   ....[105]....
        /*0784*/ 	.word	0x00008010
        /*0788*/ 	.word	0x00000000
        /*078c*/ 	.word	0x00000000
        /*0790*/ 	.short	0x010a
        /*0792*/ 	.byte	0xff
	.zero		1


	//   ....[106]....
        /*0794*/ 	.word	0x00008070
        /*0798*/ 	.word	0x00000000
        /*079c*/ 	.word	0x00000000
        /*07a0*/ 	.short	0x010a
        /*07a2*/ 	.byte	0xff
	.zero		1


	//   ....[107]....
        /*07a4*/ 	.word	0x000080d0
        /*07a8*/ 	.word	0x00000000
        /*07ac*/ 	.word	0x00000000
        /*07b0*/ 	.short	0x010a
        /*07b2*/ 	.byte	0xff
	.zero		1


	//   ....[108]....
        /*07b4*/ 	.word	0x00008120
        /*07b8*/ 	.word	0x0000000c
        /*07bc*/ 	.word	0x00000080
        /*07c0*/ 	.short	0x010a
        /*07c2*/ 	.byte	0xff
	.zero		1


	//   ....[109]....
        /*07c4*/ 	.word	0x00008180
        /*07c8*/ 	.word	0x00000000
        /*07cc*/ 	.word	0x00000078
        /*07d0*/ 	.short	0x010a
        /*07d2*/ 	.byte	0xff
	.zero		1


	//   ....[110]....
        /*07d4*/ 	.word	0x000081e0
        /*07d8*/ 	.word	0x00000000
        /*07dc*/ 	.word	0x00000060
        /*07e0*/ 	.short	0x010a
        /*07e2*/ 	.byte	0xff
	.zero		1


	//   ....[111]....
        /*07e4*/ 	.word	0x00008240
        /*07e8*/ 	.word	0x00000000
        /*07ec*/ 	.word	0x00000068
        /*07f0*/ 	.short	0x010a
        /*07f2*/ 	.byte	0xff
	.zero		1


	//   ....[112]....
        /*07f4*/ 	.word	0x000082a0
        /*07f8*/ 	.word	0x00000000
        /*07fc*/ 	.word	0x00000060
        /*0800*/ 	.short	0x010a
        /*0802*/ 	.byte	0xff
	.zero		1


	//   ....[113]....
        /*0804*/ 	.word	0x000082f0
        /*0808*/ 	.word	0x00000003
        /*080c*/ 	.word	0x00000080
        /*0810*/ 	.short	0x010a
        /*0812*/ 	.byte	0xff
	.zero		1


	//   ....[114]....
        /*0814*/ 	.word	0x00008340
        /*0818*/ 	.word	0x00000002
        /*081c*/ 	.word	0x00000050
        /*0820*/ 	.short	0x010a
        /*0822*/ 	.byte	0xff
	.zero		1


	//   ....[115]....
        /*0824*/ 	.word	0x00008390
        /*0828*/ 	.word	0x00000064
        /*082c*/ 	.word	0x000000a0
        /*0830*/ 	.short	0x010a
        /*0832*/ 	.byte	0xff
	.zero		1


	//   ....[116]....
        /*0834*/ 	.word	0x000083e0
        /*0838*/ 	.word	0x0000006d
        /*083c*/ 	.word	0x00000050
        /*0840*/ 	.short	0x010a
        /*0842*/ 	.byte	0xff
	.zero		1


	//----- nvinfo : EIATTR_NUM_MBARRIERS
	.align		4
.L_47:
        /*0844*/ 	.byte	0x03, 0x38
        /*0846*/ 	.short	0x0020


	//----- nvinfo : EIATTR_EXIT_INSTR_OFFSETS
	.align		4
        /*0848*/ 	.byte	0x04, 0x1c
        /*084a*/ 	.short	(.L_49 - .L_48)


	//   ....[0]....
.L_48:
        /*084c*/ 	.word	0x00002ad0


	//   ....[1]....
        /*0850*/ 	.word	0x00002fe0


	//   ....[2]....
        /*0854*/ 	.word	0x00003040


	//   ....[3]....
        /*0858*/ 	.word	0x00003fc0


	//   ....[4]....
        /*085c*/ 	.word	0x00004dd0


	//   ....[5]....
        /*0860*/ 	.word	0x00004e10


	//   ....[6]....
        /*0864*/ 	.word	0x00007a40


	//----- nvinfo : EIATTR_MAX_THREADS
	.align		4
.L_49:
        /*0868*/ 	.byte	0x04, 0x05
        /*086a*/ 	.short	(.L_51 - .L_50)
.L_50:
        /*086c*/ 	.word	0x00000100
        /*0870*/ 	.word	0x00000001
        /*0874*/ 	.word	0x00000001


	//----- nvinfo : EIATTR_CRS_STACK_SIZE
	.align		4
.L_51:
        /*0878*/ 	.byte	0x04, 0x1e
        /*087a*/ 	.short	(.L_53 - .L_52)
.L_52:
        /*087c*/ 	.word	0x00000000


	//----- nvinfo : EIATTR_CBANK_PARAM_SIZE
	.align		4
.L_53:
        /*0880*/ 	.byte	0x03, 0x19
        /*0882*/ 	.short	0x0800


	//----- nvinfo : EIATTR_PARAM_CBANK
	.align		4
        /*0884*/ 	.byte	0x04, 0x0a
        /*0886*/ 	.short	(.L_55 - .L_54)
	.align		4
.L_54:
        /*0888*/ 	.word	index@(.nv.constant0._ZN7cutlass13device_kernelINS_4gemm6kernel13GemmUniversalIN4cute5tupleIJiiiiEEENS1_10collective13CollectiveMmaINS1_35MainloopSm100TmaUmmaWarpSpecializedILi5ELi2ELi4ENS5_IJNS4_1CILi2EEESB_NSA_ILi1EEEEEEEENS5_IJNSA_ILi64EEENSA_ILi128EEESG_EEENS_12float_e4m3_tENS5_IJlSC_lEEESI_SJ_NS4_8TiledMMAINS4_8MMA_AtomIJNS4_10MMA_TraitsINS4_19SM100_MMA_F8F6F4_SSEJSI_SI_fSF_SG_NS4_17integral_constantINS4_4UMMA5MajorELSQ_0EEESR_NSO_INSP_7ScaleInELSS_0EEEST_EEEEEENS4_6LayoutINS5_IJSC_SC_SC_EEENS5_IJNSA_ILi0EEESY_SY_EEEEENS5_IJNS4_10UnderscoreES11_S11_EEEEENS4_23SM90_TMA_LOAD_MULTICASTENS4_14ComposedLayoutINS4_7SwizzleILi3ELi4ELi3EEENS4_18smem_ptr_flag_bitsILi8EEENSW_INS5_IJNSA_ILi8EEESG_EEENS5_IJSG_SC_EEEEEEEvNS4_8identityES14_S1E_vS1F_EENS_8epilogue10collective18CollectiveEpilogueINS1H_23Sm100TmaWarpSpecializedILi2ELi2ELi32ELb0ELb0EEEJSH_NS5_IJNSW_ISF_SC_EES1M_EEESI_SJ_SI_SJ_NS1H_6fusion15FusionCallbacksIS1L_NS1O_17LinearCombinationISI_fSI_fLNS_15FloatRoundStyleE2EEESH_S1N_JEEENS4_5SM1004TMEM4LOAD26SM100_TMEM_LOAD_16dp32b32xENS4_13SM90_TMA_LOADENS15_INS16_ILi2ELi4ELi3EEES19_NSW_INS5_IJS1A_SF_EEENS5_IJSF_SC_EEEEEEENS4_39AutoVectorizingCopyWithAssumedAlignmentILi128EEENS4_14SM90_TMA_STOREES23_S25_S25_EEEvvEEEEvNT_6ParamsE)
        /*088c*/ 	.short	0x0380
        /*088e*/ 	.short	0x0800


	//----- nvinfo : EIATTR_SW_WAR
	.align		4
.L_55:
        /*0890*/ 	.byte	0x04, 0x36
        /*0892*/ 	.short	(.L_57 - .L_56)
.L_56:
        /*0894*/ 	.word	0x00000008
.L_57:


//--------------------- .nv.callgraph             --------------------------
	.section	.nv.callgraph,"",@"SHT_CUDA_CALLGRAPH"
	.align	4
	.sectionentsize	8
	.align		4
        /*0000*/ 	.word	0x00000000
	.align		4
        /*0004*/ 	.word	0xffffffff
	.align		4
        /*0008*/ 	.word	index@(_ZN7cutlass13device_kernelINS_4gemm6kernel13GemmUniversalIN4cute5tupleIJiiiiEEENS1_10collective13CollectiveMmaINS1_35MainloopSm100TmaUmmaWarpSpecializedILi5ELi2ELi4ENS5_IJNS4_1CILi2EEESB_NSA_ILi1EEEEEEEENS5_IJNSA_ILi64EEENSA_ILi128EEESG_EEENS_12float_e4m3_tENS5_IJlSC_lEEESI_SJ_NS4_8TiledMMAINS4_8MMA_AtomIJNS4_10MMA_TraitsINS4_19SM100_MMA_F8F6F4_SSEJSI_SI_fSF_SG_NS4_17integral_constantINS4_4UMMA5MajorELSQ_0EEESR_NSO_INSP_7ScaleInELSS_0EEEST_EEEEEENS4_6LayoutINS5_IJSC_SC_SC_EEENS5_IJNSA_ILi0EEESY_SY_EEEEENS5_IJNS4_10UnderscoreES11_S11_EEEEENS4_23SM90_TMA_LOAD_MULTICASTENS4_14ComposedLayoutINS4_7SwizzleILi3ELi4ELi3EEENS4_18smem_ptr_flag_bitsILi8EEENSW_INS5_IJNSA_ILi8EEESG_EEENS5_IJSG_SC_EEEEEEEvNS4_8identityES14_S1E_vS1F_EENS_8epilogue10collective18CollectiveEpilogueINS1H_23Sm100TmaWarpSpecializedILi2ELi2ELi32ELb0ELb0EEEJSH_NS5_IJNSW_ISF_SC_EES1M_EEESI_SJ_SI_SJ_NS1H_6fusion15FusionCallbacksIS1L_NS1O_17LinearCombinationISI_fSI_fLNS_15FloatRoundStyleE2EEESH_S1N_JEEENS4_5SM1004TMEM4LOAD26SM100_TMEM_LOAD_16dp32b32xENS4_13SM90_TMA_LOADENS15_INS16_ILi2ELi4ELi3EEES19_NSW_INS5_IJS1A_SF_EEENS5_IJSF_SC_EEEEEEENS4_39AutoVectorizingCopyWithAssumedAlignmentILi128EEENS4_14SM90_TMA_STOREES23_S25_S25_EEEvvEEEEvNT_6ParamsE)
	.align		4
        /*000c*/ 	.word	index@(__assertfail)
	.align		4
        /*0010*/ 	.word	0x00000000
	.align		4
        /*0014*/ 	.word	0xfffffffe
	.align		4
        /*0018*/ 	.word	0x00000000
	.align		4
        /*001c*/ 	.word	0xfffffffd
	.align		4
        /*0020*/ 	.word	0x00000000
	.align		4
        /*0024*/ 	.word	0xfffffffc


//--------------------- .nv.constant4             --------------------------
	.section	.nv.constant4,"a",@progbits
	.align	8
	.align		8
.nv.constant4:
        /*0000*/ 	.dword	__assertfail
	.align		8
        /*0008*/ 	.dword	__unnamed_1
	.align		8
        /*0010*/ 	.dword	__unnamed_2
	.align		8
        /*0018*/ 	.dword	_ZN39_INTERNAL_62afb548_4_k_cu_0bd14d9f_92274cuda3std3__45__cpo5beginE
	.align		8
        /*0020*/ 	.dword	_ZN39_INTERNAL_62afb548_4_k_cu_0bd14d9f_92274cuda3std3__45__cpo3endE
	.align		8
        /*0028*/ 	.dword	_ZN39_INTERNAL_62afb548_4_k_cu_0bd14d9f_92274cuda3std3__45__cpo6cbeginE
	.align		8
        /*0030*/ 	.dword	_ZN39_INTERNAL_62afb548_4_k_cu_0bd14d9f_92274cuda3std3__45__cpo4cendE
	.align		8
        /*0038*/ 	.dword	_ZN39_INTERNAL_62afb548_4_k_cu_0bd14d9f_92274cuda3std3__441_GLOBAL__N__62afb548_4_k_cu_0bd14d9f_92276ignoreE
	.align		8
        /*0040*/ 	.dword	_ZN39_INTERNAL_62afb548_4_k_cu_0bd14d9f_92274cuda3std3__419piecewise_constructE
	.align		8
        /*0048*/ 	.dword	_ZN39_INTERNAL_62afb548_4_k_cu_0bd14d9f_92274cuda3std3__48in_placeE
	.align		8
        /*0050*/ 	.dword	_ZN39_INTERNAL_62afb548_4_k_cu_0bd14d9f_92274cuda3std6ranges3__45__cpo4swapE
	.align		8
        /*0058*/ 	.dword	_ZN39_INTERNAL_62afb548_4_k_cu_0bd14d9f_92274cuda3std6ranges3__45__cpo9iter_moveE
	.align		8
        /*0060*/ 	.dword	_ZN39_INTERNAL_62afb548_4_k_cu_0bd14d9f_92274cute7productE
	.align		8
        /*0068*/ 	.dword	_ZN39_INTERNAL_62afb548_4_k_cu_0bd14d9f_92274cute1_E
	.align		8
        /*0070*/ 	.dword	$str$25
	.align		8
        /*0078*/ 	.dword	$str$26
	.align		8
        /*0080*/ 	.dword	$str$27
	.align		8
        /*0088*/ 	.dword	$str$28


//--------------------- .text._ZN7cutlass13device_kernelINS_4gemm6kernel13GemmUniversalIN4cute5tupleIJiiiiEEENS1_10collective13CollectiveMmaINS1_35MainloopSm100TmaUmmaWarpSpecializedILi5ELi2ELi4ENS5_IJNS4_1CILi2EEESB_NSA_ILi1EEEEEEEENS5_IJNSA_ILi64EEENSA_ILi128EEESG_EEENS_12float_e4m3_tENS5_IJlSC_lEEESI_SJ_NS4_8TiledMMAINS4_8MMA_AtomIJNS4_10MMA_TraitsINS4_19SM100_MMA_F8F6F4_SSEJSI_SI_fSF_SG_NS4_17integral_constantINS4_4UMMA5MajorELSQ_0EEESR_NSO_INSP_7ScaleInELSS_0EEEST_EEEEEENS4_6LayoutINS5_IJSC_SC_SC_EEENS5_IJNSA_ILi0EEESY_SY_EEEEENS5_IJNS4_10UnderscoreES11_S11_EEEEENS4_23SM90_TMA_LOAD_MULTICASTENS4_14ComposedLayoutINS4_7SwizzleILi3ELi4ELi3EEENS4_18smem_ptr_flag_bitsILi8EEENSW_INS5_IJNSA_ILi8EEESG_EEENS5_IJSG_SC_EEEEEEEvNS4_8identityES14_S1E_vS1F_EENS_8epilogue10collective18CollectiveEpilogueINS1H_23Sm100TmaWarpSpecializedILi2ELi2ELi32ELb0ELb0EEEJSH_NS5_IJNSW_ISF_SC_EES1M_EEESI_SJ_SI_SJ_NS1H_6fusion15FusionCallbacksIS1L_NS1O_17LinearCombinationISI_fSI_fLNS_15FloatRoundStyleE2EEESH_S1N_JEEENS4_5SM1004TMEM4LOAD26SM100_TMEM_LOAD_16dp32b32xENS4_13SM90_TMA_LOADENS15_INS16_ILi2ELi4ELi3EEES19_NSW_INS5_IJS1A_SF_EEENS5_IJSF_SC_EEEEEEENS4_39AutoVectorizingCopyWithAssumedAlignmentILi128EEENS4_14SM90_TMA_STOREES23_S25_S25_EEEvvEEEEvNT_6ParamsE --------------------------
	.section	.text._ZN7cutlass13device_kernelINS_4gemm6kernel13GemmUniversalIN4cute5tupleIJiiiiEEENS1_10collective13CollectiveMmaINS1_35MainloopSm100TmaUmmaWarpSpecializedILi5ELi2ELi4ENS5_IJNS4_1CILi2EEESB_NSA_ILi1EEEEEEEENS5_IJNSA_ILi64EEENSA_ILi128EEESG_EEENS_12float_e4m3_tENS5_IJlSC_lEEESI_SJ_NS4_8TiledMMAINS4_8MMA_AtomIJNS4_10MMA_TraitsINS4_19SM100_MMA_F8F6F4_SSEJSI_SI_fSF_SG_NS4_17integral_constantINS4_4UMMA5MajorELSQ_0EEESR_NSO_INSP_7ScaleInELSS_0EEEST_EEEEEENS4_6LayoutINS5_IJSC_SC_SC_EEENS5_IJNSA_ILi0EEESY_SY_EEEEENS5_IJNS4_10UnderscoreES11_S11_EEEEENS4_23SM90_TMA_LOAD_MULTICASTENS4_14ComposedLayoutINS4_7SwizzleILi3ELi4ELi3EEENS4_18smem_ptr_flag_bitsILi8EEENSW_INS5_IJNSA_ILi8EEESG_EEENS5_IJSG_SC_EEEEEEEvNS4_8identityES14_S1E_vS1F_EENS_8epilogue10collective18CollectiveEpilogueINS1H_23Sm100TmaWarpSpecializedILi2ELi2ELi32ELb0ELb0EEEJSH_NS5_IJNSW_ISF_SC_EES1M_EEESI_SJ_SI_SJ_NS1H_6fusion15FusionCallbacksIS1L_NS1O_17LinearCombinationISI_fSI_fLNS_15FloatRoundStyleE2EEESH_S1N_JEEENS4_5SM1004TMEM4LOAD26SM100_TMEM_LOAD_16dp32b32xENS4_13SM90_TMA_LOADENS15_INS16_ILi2ELi4ELi3EEES19_NSW_INS5_IJS1A_SF_EEENS5_IJSF_SC_EEEEEEENS4_39AutoVectorizingCopyWithAssumedAlignmentILi128EEENS4_14SM90_TMA_STOREES23_S25_S25_EEEvvEEEEvNT_6ParamsE,"ax",@progbits
	.align	128
.text._ZN7cutlass13device_kernelINS_4gemm6kernel13GemmUniversalIN4cute5tupleIJiiiiEEENS1_10collective13CollectiveMmaINS1_35MainloopSm100TmaUmmaWarpSpecializedILi5ELi2ELi4ENS5_IJNS4_1CILi2EEESB_NSA_ILi1EEEEEEEENS5_IJNSA_ILi64EEENSA_ILi128EEESG_EEENS_12float_e4m3_tENS5_IJlSC_lEEESI_SJ_NS4_8TiledMMAINS4_8MMA_AtomIJNS4_10MMA_TraitsINS4_19SM100_MMA_F8F6F4_SSEJSI_SI_fSF_SG_NS4_17integral_constantINS4_4UMMA5MajorELSQ_0EEESR_NSO_INSP_7ScaleInELSS_0EEEST_EEEEEENS4_6LayoutINS5_IJSC_SC_SC_EEENS5_IJNSA_ILi0EEESY_SY_EEEEENS5_IJNS4_10UnderscoreES11_S11_EEEEENS4_23SM90_TMA_LOAD_MULTICASTENS4_14ComposedLayoutINS4_7SwizzleILi3ELi4ELi3EEENS4_18smem_ptr_flag_bitsILi8EEENSW_INS5_IJNSA_ILi8EEESG_EEENS5_IJSG_SC_EEEEEEEvNS4_8identityES14_S1E_vS1F_EENS_8epilogue10collective18CollectiveEpilogueINS1H_23Sm100TmaWarpSpecializedILi2ELi2ELi32ELb0ELb0EEEJSH_NS5_IJNSW_ISF_SC_EES1M_EEESI_SJ_SI_SJ_NS1H_6fusion15FusionCallbacksIS1L_NS1O_17LinearCombinationISI_fSI_fLNS_15FloatRoundStyleE2EEESH_S1N_JEEENS4_5SM1004TMEM4LOAD26SM100_TMEM_LOAD_16dp32b32xENS4_13SM90_TMA_LOADENS15_INS16_ILi2ELi4ELi3EEES19_NSW_INS5_IJS1A_SF_EEENS5_IJSF_SC_EEEEEEENS4_39AutoVectorizingCopyWithAssumedAlignmentILi128EEENS4_14SM90_TMA_STOREES23_S25_S25_EEEvvEEEEvNT_6ParamsE:
        .type           _ZN7cutlass13device_kernelINS_4gemm6kernel13GemmUniversalIN4cute5tupleIJiiiiEEENS1_10collective13CollectiveMmaINS1_35MainloopSm100TmaUmmaWarpSpecializedILi5ELi2ELi4ENS5_IJNS4_1CILi2EEESB_NSA_ILi1EEEEEEEENS5_IJNSA_ILi64EEENSA_ILi128EEESG_EEENS_12float_e4m3_tENS5_IJlSC_lEEESI_SJ_NS4_8TiledMMAINS4_8MMA_AtomIJNS4_10MMA_TraitsINS4_19SM100_MMA_F8F6F4_SSEJSI_SI_fSF_SG_NS4_17integral_constantINS4_4UMMA5MajorELSQ_0EEESR_NSO_INSP_7ScaleInELSS_0EEEST_EEEEEENS4_6LayoutINS5_IJSC_SC_SC_EEENS5_IJNSA_ILi0EEESY_SY_EEEEENS5_IJNS4_10UnderscoreES11_S11_EEEEENS4_23SM90_TMA_LOAD_MULTICASTENS4_14ComposedLayoutINS4_7SwizzleILi3ELi4ELi3EEENS4_18smem_ptr_flag_bitsILi8EEENSW_INS5_IJNSA_ILi8EEESG_EEENS5_IJSG_SC_EEEEEEEvNS4_8identityES14_S1E_vS1F_EENS_8epilogue10collective18CollectiveEpilogueINS1H_23Sm100TmaWarpSpecializedILi2ELi2ELi32ELb0ELb0EEEJSH_NS5_IJNSW_ISF_SC_EES1M_EEESI_SJ_SI_SJ_NS1H_6fusion15FusionCallbacksIS1L_NS1O_17LinearCombinationISI_fSI_fLNS_15FloatRoundStyleE2EEESH_S1N_JEEENS4_5SM1004TMEM4LOAD26SM100_TMEM_LOAD_16dp32b32xENS4_13SM90_TMA_LOADENS15_INS16_ILi2ELi4ELi3EEES19_NSW_INS5_IJS1A_SF_EEENS5_IJSF_SC_EEEEEEENS4_39AutoVectorizingCopyWithAssumedAlignmentILi128EEENS4_14SM90_TMA_STOREES23_S25_S25_EEEvvEEEEvNT_6ParamsE,@function
        .size           _ZN7cutlass13device_kernelINS_4gemm6kernel13GemmUniversalIN4cute5tupleIJiiiiEEENS1_10collective13CollectiveMmaINS1_35MainloopSm100TmaUmmaWarpSpecializedILi5ELi2ELi4ENS5_IJNS4_1CILi2EEESB_NSA_ILi1EEEEEEEENS5_IJNSA_ILi64EEENSA_ILi128EEESG_EEENS_12float_e4m3_tENS5_IJlSC_lEEESI_SJ_NS4_8TiledMMAINS4_8MMA_AtomIJNS4_10MMA_TraitsINS4_19SM100_MMA_F8F6F4_SSEJSI_SI_fSF_SG_NS4_17integral_constantINS4_4UMMA5MajorELSQ_0EEESR_NSO_INSP_7ScaleInELSS_0EEEST_EEEEEENS4_6LayoutINS5_IJSC_SC_SC_EEENS5_IJNSA_ILi0EEESY_SY_EEEEENS5_IJNS4_10UnderscoreES11_S11_EEEEENS4_23SM90_TMA_LOAD_MULTICASTENS4_14ComposedLayoutINS4_7SwizzleILi3ELi4ELi3EEENS4_18smem_ptr_flag_bitsILi8EEENSW_INS5_IJNSA_ILi8EEESG_EEENS5_IJSG_SC_EEEEEEEvNS4_8identityES14_S1E_vS1F_EENS_8epilogue10collective18CollectiveEpilogueINS1H_23Sm100TmaWarpSpecializedILi2ELi2ELi32ELb0ELb0EEEJSH_NS5_IJNSW_ISF_SC_EES1M_EEESI_SJ_SI_SJ_NS1H_6fusion15FusionCallbacksIS1L_NS1O_17LinearCombinationISI_fSI_fLNS_15FloatRoundStyleE2EEESH_S1N_JEEENS4_5SM1004TMEM4LOAD26SM100_TMEM_LOAD_16dp32b32xENS4_13SM90_TMA_LOADENS15_INS16_ILi2ELi4ELi3EEES19_NSW_INS5_IJS1A_SF_EEENS5_IJSF_SC_EEEEEEENS4_39AutoVectorizingCopyWithAssumedAlignmentILi128EEENS4_14SM90_TMA_STOREES23_S25_S25_EEEvvEEEEvNT_6ParamsE,(.L_x_152 - _ZN7cutlass13device_kernelINS_4gemm6kernel13GemmUniversalIN4cute5tupleIJiiiiEEENS1_10collective13CollectiveMmaINS1_35MainloopSm100TmaUmmaWarpSpecializedILi5ELi2ELi4ENS5_IJNS4_1CILi2EEESB_NSA_ILi1EEEEEEEENS5_IJNSA_ILi64EEENSA_ILi128EEESG_EEENS_12float_e4m3_tENS5_IJlSC_lEEESI_SJ_NS4_8TiledMMAINS4_8MMA_AtomIJNS4_10MMA_TraitsINS4_19SM100_MMA_F8F6F4_SSEJSI_SI_fSF_SG_NS4_17integral_constantINS4_4UMMA5MajorELSQ_0EEESR_NSO_INSP_7ScaleInELSS_0EEEST_EEEEEENS4_6LayoutINS5_IJSC_SC_SC_EEENS5_IJNSA_ILi0EEESY_SY_EEEEENS5_IJNS4_10UnderscoreES11_S11_EEEEENS4_23SM90_TMA_LOAD_MULTICASTENS4_14ComposedLayoutINS4_7SwizzleILi3ELi4ELi3EEENS4_18smem_ptr_flag_bitsILi8EEENSW_INS5_IJNSA_ILi8EEESG_EEENS5_IJSG_SC_EEEEEEEvNS4_8identityES14_S1E_vS1F_EENS_8epilogue10collective18CollectiveEpilogueINS1H_23Sm100TmaWarpSpecializedILi2ELi2ELi32ELb0ELb0EEEJSH_NS5_IJNSW_ISF_SC_EES1M_EEESI_SJ_SI_SJ_NS1H_6fusion15FusionCallbacksIS1L_NS1O_17LinearCombinationISI_fSI_fLNS_15FloatRoundStyleE2EEESH_S1N_JEEENS4_5SM1004TMEM4LOAD26SM100_TMEM_LOAD_16dp32b32xENS4_13SM90_TMA_LOADENS15_INS16_ILi2ELi4ELi3EEES19_NSW_INS5_IJS1A_SF_EEENS5_IJSF_SC_EEEEEEENS4_39AutoVectorizingCopyWithAssumedAlignmentILi128EEENS4_14SM90_TMA_STOREES23_S25_S25_EEEvvEEEEvNT_6ParamsE)
        .other          _ZN7cutlass13device_kernelINS_4gemm6kernel13GemmUniversalIN4cute5tupleIJiiiiEEENS1_10collective13CollectiveMmaINS1_35MainloopSm100TmaUmmaWarpSpecializedILi5ELi2ELi4ENS5_IJNS4_1CILi2EEESB_NSA_ILi1EEEEEEEENS5_IJNSA_ILi64EEENSA_ILi128EEESG_EEENS_12float_e4m3_tENS5_IJlSC_lEEESI_SJ_NS4_8TiledMMAINS4_8MMA_AtomIJNS4_10MMA_TraitsINS4_19SM100_MMA_F8F6F4_SSEJSI_SI_fSF_SG_NS4_17integral_constantINS4_4UMMA5MajorELSQ_0EEESR_NSO_INSP_7ScaleInELSS_0EEEST_EEEEEENS4_6LayoutINS5_IJSC_SC_SC_EEENS5_IJNSA_ILi0EEESY_SY_EEEEENS5_IJNS4_10UnderscoreES11_S11_EEEEENS4_23SM90_TMA_LOAD_MULTICASTENS4_14ComposedLayoutINS4_7SwizzleILi3ELi4ELi3EEENS4_18smem_ptr_flag_bitsILi8EEENSW_INS5_IJNSA_ILi8EEESG_EEENS5_IJSG_SC_EEEEEEEvNS4_8identityES14_S1E_vS1F_EENS_8epilogue10collective18CollectiveEpilogueINS1H_23Sm100TmaWarpSpecializedILi2ELi2ELi32ELb0ELb0EEEJSH_NS5_IJNSW_ISF_SC_EES1M_EEESI_SJ_SI_SJ_NS1H_6fusion15FusionCallbacksIS1L_NS1O_17LinearCombinationISI_fSI_fLNS_15FloatRoundStyleE2EEESH_S1N_JEEENS4_5SM1004TMEM4LOAD26SM100_TMEM_LOAD_16dp32b32xENS4_13SM90_TMA_LOADENS15_INS16_ILi2ELi4ELi3EEES19_NSW_INS5_IJS1A_SF_EEENS5_IJSF_SC_EEEEEEENS4_39AutoVectorizingCopyWithAssumedAlignmentILi128EEENS4_14SM90_TMA_STOREES23_S25_S25_EEEvvEEEEvNT_6ParamsE,@"STO_CUDA_ENTRY STV_DEFAULT"
_ZN7cutlass13device_kernelINS_4gemm6kernel13GemmUniversalIN4cute5tupleIJiiiiEEENS1_10collective13CollectiveMmaINS1_35MainloopSm100TmaUmmaWarpSpecializedILi5ELi2ELi4ENS5_IJNS4_1CILi2EEESB_NSA_ILi1EEEEEEEENS5_IJNSA_ILi64EEENSA_ILi128EEESG_EEENS_12float_e4m3_tENS5_IJlSC_lEEESI_SJ_NS4_8TiledMMAINS4_8MMA_AtomIJNS4_10MMA_TraitsINS4_19SM100_MMA_F8F6F4_SSEJSI_SI_fSF_SG_NS4_17integral_constantINS4_4UMMA5MajorELSQ_0EEESR_NSO_INSP_7ScaleInELSS_0EEEST_EEEEEENS4_6LayoutINS5_IJSC_SC_SC_EEENS5_IJNSA_ILi0EEESY_SY_EEEEENS5_IJNS4_10UnderscoreES11_S11_EEEEENS4_23SM90_TMA_LOAD_MULTICASTENS4_14ComposedLayoutINS4_7SwizzleILi3ELi4ELi3EEENS4_18smem_ptr_flag_bitsILi8EEENSW_INS5_IJNSA_ILi8EEESG_EEENS5_IJSG_SC_EEEEEEEvNS4_8identityES14_S1E_vS1F_EENS_8epilogue10collective18CollectiveEpilogueINS1H_23Sm100TmaWarpSpecializedILi2ELi2ELi32ELb0ELb0EEEJSH_NS5_IJNSW_ISF_SC_EES1M_EEESI_SJ_SI_SJ_NS1H_6fusion15FusionCallbacksIS1L_NS1O_17LinearCombinationISI_fSI_fLNS_15FloatRoundStyleE2EEESH_S1N_JEEENS4_5SM1004TMEM4LOAD26SM100_TMEM_LOAD_16dp32b32xENS4_13SM90_TMA_LOADENS15_INS16_ILi2ELi4ELi3EEES19_NSW_INS5_IJS1A_SF_EEENS5_IJSF_SC_EEEEEEENS4_39AutoVectorizingCopyWithAssumedAlignmentILi128EEENS4_14SM90_TMA_STOREES23_S25_S25_EEEvvEEEEvNT_6ParamsE:
[----:B------:R-:W1:Y:S01]  /*0000*/  LDC R1, c[0x0][0x37c] ;  /* 0x0000df00ff017b82 */ /* 0x000e620000000800 */
[----:B------:R-:W2:Y:S01]  /*0010*/  S2R R93, SR_TID.X ;  /* 0x00000000005d7919 */ /* 0x000ea20000002100 */
[----:B------:R-:W3:Y:S01]  /*0020*/  LDCU.64 UR8, c[0x0][0x890] ;  /* 0x00011200ff0877ac */ /* 0x000ee20008000a00 */
[----:B------:R-:W-:Y:S02]  /*0030*/  PRMT R84, RZ, 0x7610, R84 ;  /* 0x00007610ff547816 */ /* 0x000fe40000000054 */
[----:B------:R-:W-:Y:S01]  /*0040*/  ELECT P3, URZ, PT ;  /* 0x0000000000ff782f */ /* 0x000fe20003860000 */
[----:B---3--:R-:W-:-:S04]  /*0050*/  UISETP.NE.U32.AND UP0, UPT, UR8, URZ, UPT ;  /* 0x000000ff0800728c */ /* 0x008fc8000bf05070 */
[----:B------:R-:W-:Y:S01]  /*0060*/  UISETP.NE.AND.EX UP0, UPT, UR9, URZ, UPT, UP0 ;  /* 0x000000ff0900728c */ /* 0x000fe2000bf05300 */
[----:B--2---:R-:W-:-:S05]  /*0070*/  SHF.R.U32.HI R85, RZ, 0x5, R93 ;  /* 0x00000005ff557819 */ /* 0x004fca000001165d */
[----:B------:R-:W2:Y:S02]  /*0080*/  SHFL.IDX PT, R0, R85, RZ, 0x1f ;  /* 0x00001fff55007589 */ /* 0x000ea400000e0000 */
[----:B--2---:R-:W-:Y:S01]  /*0090*/  R2UR UR17, R0 ;  /* 0x00000000001172ca */ /* 0x004fe200000e0000 */
[----:B-1----:R-:W-:-:S14]  /*00a0*/  BRA.U UP0, `(.L_x_0) ;  /* 0x0000000100307547 */ /* 0x002fdc000b800000 */
[----:B------:R-:W1:Y:S02]  /*00b0*/  LDCU.64 UR4, c[0x0][0x888] ;  /* 0x00011100ff0477ac */ /* 0x000e640008000a00 */
[----:B-1----:R-:W-:-:S04]  /*00c0*/  UISETP.NE.U32.AND UP0, UPT, UR4, URZ, UPT ;  /* 0x000000ff0400728c */ /* 0x002fc8000bf05070 */
[----:B------:R-:W-:-:S09]  /*00d0*/  UISETP.NE.AND.EX UP0, UPT, UR5, URZ, UPT, UP0 ;  /* 0x000000ff0500728c */ /* 0x000fd2000bf05300 */
[----:B------:R-:W-:Y:S05]  /*00e0*/  BRA.U !UP0, `(.L_x_1) ;  /* 0x0000000108147547 */ /* 0x000fea000b800000 */
[----:B------:R-:W1:Y:S01]  /*00f0*/  LDC.64 R2, c[0x0][0x888] ;  /* 0x00022200ff027b82 */ /* 0x000e620000000a00 */
[----:B------:R-:W1:Y:S02]  /*0100*/  LDCU.64 UR4, c[0x0][0x358] ;  /* 0x00006b00ff0477ac */ /* 0x000e640008000a00 */
[----:B-1----:R1:W5:Y:S01]  /*0110*/  LDG.E R41, desc[UR4][R2.64] ;  /* 0x0000000402297981 */ /* 0x002362000c1e1900 */
[----:B------:R-:W-:Y:S01]  /*0120*/  HFMA2 R84, -RZ, RZ, 0, 5.9604644775390625e-08 ;  /* 0x00000001ff547431 */ /* 0x000fe200000001ff */
[----:B------:R-:W-:Y:S05]  /*0130*/  BRA `(.L_x_0) ;  /* 0x00000000000c7947 */ /* 0x000fea0003800000 */
.L_x_1:
[----:B------:R-:W1:Y:S01]  /*0140*/  LDCU UR4, c[0x0][0x880] ;  /* 0x00011000ff0477ac */ /* 0x000e620008000800 */
[----:B------:R-:W-:Y:S01]  /*0150*/  HFMA2 R84, -RZ, RZ, 0, 5.9604644775390625e-08 ;  /* 0x00000001ff547431 */ /* 0x000fe200000001ff */
[----:B-1----:R-:W-:-:S07]  /*0160*/  MOV R41, UR4 ;  /* 0x0000000400297c02 */ /* 0x002fce0008000f00 */
.L_x_0:
[----:B------:R-:W2:Y:S02]  /*0170*/  LDCU.64 UR4, c[0x0][0x8b0] ;  /* 0x00011600ff0477ac */ /* 0x000ea40008000a00 */
[----:B--2---:R-:W-:-:S04]  /*0180*/  UISETP.NE.U32.AND UP0, UPT, UR4, URZ, UPT ;  /* 0x000000ff0400728c */ /* 0x004fc8000bf05070 */
[----:B------:R-:W-:-:S09]  /*0190*/  UISETP.NE.AND.EX UP0, UPT, UR5, URZ, UPT, UP0 ;  /* 0x000000ff0500728c */ /* 0x000fd2000bf05300 */
[----:B------:R-:W-:Y:S05]  /*01a0*/  BRA.U UP0, `(.L_x_2) ;  /* 0x0000000100287547 */ /* 0x000fea000b800000 */
[----:B------:R-:W2:Y:S02]  /*01b0*/  LDCU.64 UR4, c[0x0][0x8a8] ;  /* 0x00011500ff0477ac */ /* 0x000ea40008000a00 */
[----:B--2---:R-:W-:-:S04]  /*01c0*/  UISETP.NE.U32.AND UP0, UPT, UR4, URZ, UPT ;  /* 0x000000ff0400728c */ /* 0x004fc8000bf05070 */
[----:B------:R-:W-:-:S09]  /*01d0*/  UISETP.NE.AND.EX UP0, UPT, UR5, URZ, UPT, UP0 ;  /* 0x000000ff0500728c */ /* 0x000fd2000bf05300 */
[----:B------:R-:W-:Y:S05]  /*01e0*/  BRA.U !UP0, `(.L_x_3) ;  /* 0x0000000108107547 */ /* 0x000fea000b800000 */
[----:B------:R-:W2:Y:S01]  /*01f0*/  LDC.64 R38, c[0x0][0x8a8] ;  /* 0x00022a00ff267b82 */ /* 0x000ea20000000a00 */
[----:B------:R-:W2:Y:S02]  /*0200*/  LDCU.64 UR4, c[0x0][0x358] ;  /* 0x00006b00ff0477ac */ /* 0x000ea40008000a00 */
[----:B--2---:R2:W5:Y:S01]  /*0210*/  LDG.E R38, desc[UR4][R38.64] ;  /* 0x0000000426267981 */ /* 0x004562000c1e1900 */
[----:B------:R-:W-:Y:S05]  /*0220*/  BRA `(.L_x_2) ;  /* 0x0000000000087947 */ /* 0x000fea0003800000 */
.L_x_3:
[----:B------:R-:W2:Y:S02]  /*0230*/  LDCU UR4, c[0x0][0x8a0] ;  /* 0x00011400ff0477ac */ /* 0x000ea40008000800 */
[----:B--2---:R-:W-:Y:S02]  /*0240*/  MOV R38, UR4 ;  /* 0x0000000400267c02 */ /* 0x004fe40008000f00 */
.L_x_2:
[----:B------:R-:W-:Y:S01]  /*0250*/  IMAD.U32 R0, RZ, RZ, UR17 ;  /* 0x00000011ff007e24 */ /* 0x000fe2000f8e00ff */
[----:B------:R-:W-:Y:S04]  /*0260*/  BSSY.RECONVERGENT B0, `(.L_x_4) ;  /* 0x000000c000007945 */ /* 0x000fe80003800200 */
[C---:B------:R-:W-:Y:S02]  /*0270*/  ISETP.NE.OR P1, PT, R0.reuse, 0x1, !P3 ;  /* 0x000000010000780c */ /* 0x040fe40005f25670 */
[----:B------:R-:W-:-:S11]  /*0280*/  ISETP.NE.OR P0, PT, R0, 0x3, !P3 ;  /* 0x000000030000780c */ /* 0x000fd60005f05670 */
[----:B------:R-:W-:Y:S05]  /*0290*/  @P1 BRA `(.L_x_5) ;  /* 0x0000000000201947 */ /* 0x000fea0003800000 */
[----:B------:R-:W3:Y:S02]  /*02a0*/  LDCU.64 UR4, c[0x0][0x348] ;  /* 0x00006900ff0477ac */ /* 0x000ee40008000a00 */
[----:B---3--:R-:W-:Y:S02]  /*02b0*/  UIADD3 UR6, UP1, UPT, UR4, 0x80, URZ ;  /* 0x0000008004067890 */ /* 0x008fe4000ff3e0ff */
[----:B------:R-:W-:Y:S02]  /*02c0*/  UIADD3 UR4, UP0, UPT, UR4, 0x180, URZ ;  /* 0x0000018004047890 */ /* 0x000fe4000ff1e0ff */
[----:B------:R-:W-:Y:S02]  /*02d0*/  UIADD3.X UR7, UPT, UPT, URZ, UR5, URZ, UP1, !UPT ;  /* 0x00000005ff077290 */ /* 0x000fe40008ffe4ff */
[----:B------:R-:W-:-:S07]  /*02e0*/  UIADD3.X UR5, UPT, UPT, URZ, UR5, URZ, UP0, !UPT ;  /* 0x00000005ff057290 */ /* 0x000fce00087fe4ff */
[----:B------:R3:W-:Y:S02]  /*02f0*/  UTMACCTL.PF [UR6] ;  /* 0x00000000060079b9 */ /* 0x0007e40008040000 */
[----:B------:R3:W-:Y:S02]  /*0300*/  UTMACCTL.PF [UR4] ;  /* 0x00000000040079b9 */ /* 0x0007e40008040000 */
[----:B---3--:R-:W-:Y:S01]  /*0310*/  NOP ;  /* 0x0000000000007918 */ /* 0x008fe20000000000 */
.L_x_5:
[----:B------:R-:W-:Y:S05]  /*0320*/  BSYNC.RECONVERGENT B0 ;  /* 0x0000000000007941 */ /* 0x000fea0003800200 */
.L_x_4:
[----:B------:R-:W-:Y:S04]  /*0330*/  BSSY.RECONVERGENT B0, `(.L_x_6) ;  /* 0x000000a000007945 */ /* 0x000fe80003800200 */
        /* <DEDUP_REMOVED lines=9> */
.L_x_7:
[----:B------:R-:W-:Y:S05]  /*03d0*/  BSYNC.RECONVERGENT B0 ;  /* 0x0000000000007941 */ /* 0x000fea0003800200 */
.L_x_6:
[----:B------:R-:W3:Y:S01]  /*03e0*/  LDCU.64 UR4, c[0x0][0x888] ;  /* 0x00011100ff0477ac */ /* 0x000ee20008000a00 */
[----:B------:R-:W-:Y:S02]  /*03f0*/  UISETP.EQ.U32.AND UP1, UPT, UR8, URZ, UPT ;  /* 0x000000ff0800728c */ /* 0x000fe4000bf22070 */
[----:B------:R-:W-:Y:S02]  /*0400*/  UPLOP3.LUT UP3, UPT, UPT, UPT, UPT, 0x80, 0x8 ;  /* 0x000000000008789c */ /* 0x000fe40003f6f070 */
[----:B---3--:R-:W-:-:S04]  /*0410*/  UISETP.NE.U32.AND UP0, UPT, UR4, URZ, UPT ;  /* 0x000000ff0400728c */ /* 0x008fc8000bf05070 */
[----:B------:R-:W-:-:S04]  /*0420*/  UISETP.NE.AND.EX UP0, UPT, UR5, URZ, UPT, UP0 ;  /* 0x000000ff0500728c */ /* 0x000fc8000bf05300 */
[----:B------:R-:W-:-:S04]  /*0430*/  UISETP.EQ.OR.EX UP2, UPT, UR9, URZ, !UP0, UP1 ;  /* 0x000000ff0900728c */ /* 0x000fc8000c742710 */
[----:B------:R-:W-:-:S06]  /*0440*/  UP2UR UR4, UPR, URZ, 0x4 ;  /* 0x00000004ff047883 */ /* 0x000fcc0008000000 */
[----:B------:R-:W-:Y:S01]  /*0450*/  MOV R86, UR4 ;  /* 0x0000000400567c02 */ /* 0x000fe20008000f00 */
[----:B------:R-:W-:Y:S06]  /*0460*/  BRA.U !UP2, `(.L_x_8) ;  /* 0x000000010a207547 */ /* 0x000fec000b800000 */
[----:B------:R-:W-:Y:S01]  /*0470*/  UISETP.NE.U32.AND UP1, UPT, UR8, URZ, UPT ;  /* 0x000000ff0800728c */ /* 0x000fe2000bf25070 */
[----:B-----5:R-:W-:Y:S01]  /*0480*/  FSETP.NEU.AND P0, PT, R41, RZ, PT ;  /* 0x000000ff2900720b */ /* 0x020fe20003f0d000 */
[----:B------:R-:W-:Y:S02]  /*0490*/  USEL UR4, URZ, 0xffffffff, UP0 ;  /* 0xffffffffff047887 */ /* 0x000fe40008000000 */
[----:B------:R-:W-:-:S10]  /*04a0*/  UISETP.NE.AND.EX UP1, UPT, UR9, URZ, UPT, UP1 ;  /* 0x000000ff0900728c */ /* 0x000fd4000bf25310 */
[----:B------:R-:W-:Y:S01]  /*04b0*/  VOTEU.ANY UP0, P0 ;  /* 0x0000000000ff7886 */ /* 0x000fe20000000100 */
[----:B------:R-:W-:-:S04]  /*04c0*/  @!UP1 USEL UR4, URZ, 0xffffffff, UP0 ;  /* 0xffffffffff049887 */ /* 0x000fc80008000000 */
[----:B------:R-:W-:-:S04]  /*04d0*/  ULOP3.LUT UR4, UR4, 0x1, URZ, 0xc0, !UPT ;  /* 0x0000000104047892 */ /* 0x000fc8000f8ec0ff */
[----:B------:R-:W-:-:S11]  /*04e0*/  UISETP.NE.U32.AND UP3, UPT, UR4, 0x1, UPT ;  /* 0x000000010400788c */ /* 0x000fd6000bf65070 */
.L_x_8:
[----:B-1----:R-:W1:Y:S01]  /*04f0*/  SHFL.IDX PT, R2, R85, RZ, 0x1f ;  /* 0x00001fff55027589 */ /* 0x002e6200000e0000 */
[----:B------:R-:W-:-:S04]  /*0500*/  UISETP.NE.AND UP0, UPT, UR17, 0x2, UPT ;  /* 0x000000021100788c */ /* 0x000fc8000bf05270 */
[----:B------:R-:W-:Y:S01]  /*0510*/  USEL UR38, URZ, 0x1, UP0 ;  /* 0x00000001ff267887 */ /* 0x000fe20008000000 */
[----:B-1----:R-:W-:-:S13]  /*0520*/  ISETP.NE.AND P0, PT, R2, RZ, PT ;  /* 0x000000ff0200720c */ /* 0x002fda0003f05270 */
[----:B------:R-:W-:Y:S05]  /*0530*/  @P0 BRA `(.L_x_9) ;  /* 0x0000000000600947 */ /* 0x000fea0003800000 */
[----:B------:R-:W1:Y:S01]  /*0540*/  S2UR UR4, SR_CgaCtaId ;  /* 0x00000000000479c3 */ /* 0x000e620000008800 */
[----:B------:R-:W-:Y:S01]  /*0550*/  UMOV UR5, 0x400 ;  /* 0x0000040000057882 */ /* 0x000fe20000000000 */
[----:B------:R-:W-:Y:S01]  /*0560*/  UMOV UR8, 0x1 ;  /* 0x0000000100087882 */ /* 0x000fe20000000000 */
[----:B------:R-:W-:Y:S01]  /*0570*/  UMOV UR6, 0x3 ;  /* 0x0000000300067882 */ /* 0x000fe20000000000 */
[----:B------:R-:W-:-:S04]  /*0580*/  UIADD3 UR8, UPT, UPT, -UR8, 0x100000, URZ ;  /* 0x0010000008087890 */ /* 0x000fc8000fffe1ff */
[----:B------:R-:W-:Y:S02]  /*0590*/  USHF.L.U32 UR9, UR8, 0xb, URZ ;  /* 0x0000000b08097899 */ /* 0x000fe400080006ff */
[----:B------:R-:W-:Y:S02]  /*05a0*/  USHF.L.U32 UR8, UR8, 0x1, URZ ;  /* 0x0000000108087899 */ /* 0x000fe400080006ff */
[----:B------:R-:W-:-:S04]  /*05b0*/  UIADD3 UR6, UPT, UPT, -UR6, 0x100000, URZ ;  /* 0x0010000006067890 */ /* 0x000fc8000fffe1ff */
[----:B------:R-:W-:Y:S02]  /*05c0*/  USHF.L.U32 UR7, UR6, 0xb, URZ ;  /* 0x0000000b06077899 */ /* 0x000fe400080006ff */
[----:B------:R-:W-:Y:S01]  /*05d0*/  USHF.L.U32 UR6, UR6, 0x1, URZ ;  /* 0x0000000106067899 */ /* 0x000fe200080006ff */
[----:B------:R-:W-:Y:S01]  /*05e0*/  ELECT P0, URZ, PT ;  /* 0x0000000000ff782f */ /* 0x000fe20003800000 */
[----:B-1----:R-:W-:Y:S01]  /*05f0*/  ULEA UR4, UR4, UR5, 0x18 ;  /* 0x0000000504047291 */ /* 0x002fe2000f8ec0ff */
[----:B------:R-:W1:Y:S11]  /*0600*/  FENCE.VIEW.ASYNC.S ;  /* 0x00000000000073c6 */ /* 0x000e760000000000 */
[----:B-1----:R1:W3:Y:S01]  /*0610*/  SYNCS.EXCH.64 URZ, [UR4], UR8 ;  /* 0x0000000804ff75b2 */ /* 0x0022e20008000100 */
[----:B------:R1:W4:Y:S01]  /*0620*/  SYNCS.EXCH.64 URZ, [UR4+0x28], UR6 ;  /* 0x0000280604ff75b2 */ /* 0x0003220008000100 */
[----:B------:R1:W1:Y:S01]  /*0630*/  SYNCS.EXCH.64 URZ, [UR4+0x8], UR8 ;  /* 0x0000080804ff75b2 */ /* 0x0002620008000100 */
[----:B------:R1:W1:Y:S01]  /*0640*/  SYNCS.EXCH.64 URZ, [UR4+0x30], UR6 ;  /* 0x0000300604ff75b2 */ /* 0x0002620008000100 */
[----:B------:R1:W1:Y:S01]  /*0650*/  SYNCS.EXCH.64 URZ, [UR4+0x10], UR8 ;  /* 0x0000100804ff75b2 */ /* 0x0002620008000100 */
[----:B------:R1:W1:Y:S01]  /*0660*/  SYNCS.EXCH.64 URZ, [UR4+0x38], UR6 ;  /* 0x0000380604ff75b2 */ /* 0x0002620008000100 */
[----:B------:R1:W1:Y:S01]  /*0670*/  SYNCS.EXCH.64 URZ, [UR4+0x18], UR8 ;  /* 0x0000180804ff75b2 */ /* 0x0002620008000100 */
[----:B------:R1:W1:Y:S01]  /*0680*/  SYNCS.EXCH.64 URZ, [UR4+0x40], UR6 ;  /* 0x0000400604ff75b2 */ /* 0x0002620008000100 */
[----:B------:R1:W1:Y:S01]  /*0690*/  SYNCS.EXCH.64 URZ, [UR4+0x20], UR8 ;  /* 0x0000200804ff75b2 */ /* 0x0002620008000100 */
[----:B------:R1:W1:Y:S01]  /*06a0*/  SYNCS.EXCH.64 URZ, [UR4+0x48], UR6 ;  /* 0x0000480604ff75b2 */ /* 0x0002620008000100 */
[----:B------:R-:W-:Y:S01]  /*06b0*/  NOP ;  /* 0x0000000000007918 */ /* 0x000fe20000000000 */
.L_x_9:
[----:B------:R-:W2:Y:S01]  /*06c0*/  SHFL.IDX PT, R2, R85, RZ, 0x1f ;  /* 0x00001fff55027589 */ /* 0x000ea200000e0000 */
[----:B------:R-:W-:Y:S01]  /*06d0*/  NOP ;  /* 0x0000000000007918 */ /* 0x000fe20000000000 */
[----:B--2---:R-:W-:-:S13]  /*06e0*/  ISETP.NE.AND P0, PT, R2, 0x1, PT ;  /* 0x000000010200780c */ /* 0x004fda0003f05270 */
[----:B------:R-:W-:Y:S05]  /*06f0*/  @P0 BRA `(.L_x_10) ;  /* 0x0000000000480947 */ /* 0x000fea0003800000 */
[----:B-1----:R-:W1:Y:S01]  /*0700*/  S2UR UR4, SR_CgaCtaId ;  /* 0x00000000000479c3 */ /* 0x002e620000008800 */
        /* <DEDUP_REMOVED lines=12> */
[----:B-1----:R2:W1:Y:S01]  /*07d0*/  SYNCS.EXCH.64 URZ, [UR4+0x50], UR8 ;  /* 0x0000500804ff75b2 */ /* 0x0024620008000100 */
[----:B------:R2:W1:Y:S01]  /*07e0*/  SYNCS.EXCH.64 URZ, [UR4+0x60], UR6 ;  /* 0x0000600604ff75b2 */ /* 0x0004620008000100 */
[----:B------:R2:W1:Y:S01]  /*07f0*/  SYNCS.EXCH.64 URZ, [UR4+0x58], UR8 ;  /* 0x0000580804ff75b2 */ /* 0x0004620008000100 */
[----:B------:R2:W1:Y:S02]  /*0800*/  SYNCS.EXCH.64 URZ, [UR4+0x68], UR6 ;  /* 0x0000680604ff75b2 */ /* 0x0004640008000100 */
[----:B--2---:R-:W-:Y:S01]  /*0810*/  NOP ;  /* 0x0000000000007918 */ /* 0x004fe20000000000 */
.L_x_10:
[----:B------:R-:W2:Y:S01]  /*0820*/  SHFL.IDX PT, R2, R85, RZ, 0x1f ;  /* 0x00001fff55027589 */ /* 0x000ea200000e0000 */
[----:B------:R-:W-:Y:S01]  /*0830*/  NOP ;  /* 0x0000000000007918 */ /* 0x000fe20000000000 */
[----:B--2---:R-:W-:-:S13]  /*0840*/  ISETP.NE.AND P0, PT, R2, 0x3, PT ;  /* 0x000000030200780c */ /* 0x004fda0003f05270 */
[----:B------:R-:W-:Y:S05]  /*0850*/  @P0 BRA `(.L_x_11) ;  /* 0x0000000000300947 */ /* 0x000fea0003800000 */
[----:B-1----:R-:W1:Y:S01]  /*0860*/  S2UR UR6, SR_CgaCtaId ;  /* 0x00000000000679c3 */ /* 0x002e620000008800 */
[----:B------:R-:W-:Y:S01]  /*0870*/  UMOV UR4, 0x400 ;  /* 0x0000040000047882 */ /* 0x000fe20000000000 */
[----:B------:R-:W-:Y:S01]  /*0880*/  UMOV UR5, 0x20 ;  /* 0x0000002000057882 */ /* 0x000fe20000000000 */
[----:B------:R-:W-:Y:S01]  /*0890*/  ELECT P0, URZ, PT ;  /* 0x0000000000ff782f */ /* 0x000fe20003800000 */
[----:B-1----:R-:W-:Y:S02]  /*08a0*/  ULEA UR6, UR6, UR4, 0x18 ;  /* 0x0000000406067291 */ /* 0x002fe4000f8ec0ff */
[----:B------:R-:W-:-:S04]  /*08b0*/  UIADD3 UR4, UPT, UPT, -UR5, 0x100000, URZ ;  /* 0x0010000005047890 */ /* 0x000fc8000fffe1ff */
[----:B------:R-:W-:Y:S02]  /*08c0*/  USHF.L.U32 UR5, UR4, 0xb, URZ ;  /* 0x0000000b04057899 */ /* 0x000fe400080006ff */
[----:B------:R-:W-:Y:S01]  /*08d0*/  USHF.L.U32 UR4, UR4, 0x1, URZ ;  /* 0x0000000104047899 */ /* 0x000fe200080006ff */
[----:B------:R-:W1:Y:S11]  /*08e0*/  FENCE.VIEW.ASYNC.S ;  /* 0x00000000000073c6 */ /* 0x000e760000000000 */
[----:B-1----:R2:W1:Y:S01]  /*08f0*/  SYNCS.EXCH.64 URZ, [UR6+0x70], UR4 ;  /* 0x0000700406ff75b2 */ /* 0x0024620008000100 */
[----:B------:R2:W1:Y:S02]  /*0900*/  SYNCS.EXCH.64 URZ, [UR6+0x78], UR4 ;  /* 0x0000780406ff75b2 */ /* 0x0004640008000100 */
[----:B--2---:R-:W-:Y:S01]  /*0910*/  NOP ;  /* 0x0000000000007918 */ /* 0x004fe20000000000 */
.L_x_11:
[----:B------:R-:W2:Y:S01]  /*0920*/  SHFL.IDX PT, R2, R85, RZ, 0x1f ;  /* 0x00001fff55027589 */ /* 0x000ea200000e0000 */
[----:B------:R-:W-:Y:S01]  /*0930*/  NOP ;  /* 0x0000000000007918 */ /* 0x000fe20000000000 */
[----:B--2---:R-:W-:-:S13]  /*0940*/  ISETP.NE.AND P0, PT, R2, 0x4, PT ;  /* 0x000000040200780c */ /* 0x004fda0003f05270 */
[----:B------:R-:W-:Y:S05]  /*0950*/  @P0 BRA `(.L_x_12) ;  /* 0x00000000004c0947 */ /* 0x000fea0003800000 */
[----:B-1----:R-:W1:Y:S01]  /*0960*/  S2UR UR6, SR_CgaCtaId ;  /* 0x00000000000679c3 */ /* 0x002e620000008800 */
[----:B------:R-:W-:Y:S01]  /*0970*/  UMOV UR4, 0x3a0 ;  /* 0x000003a000047882 */ /* 0x000fe20000000000 */
[----:B------:R-:W-:Y:S01]  /*0980*/  UMOV UR5, 0x400 ;  /* 0x0000040000057882 */ /* 0x000fe20000000000 */
[----:B------:R-:W-:Y:S01]  /*0990*/  USEL UR4, UR4, 0x320, UP3 ;  /* 0x0000032004047887 */ /* 0x000fe20009800000 */
[----:B------:R-:W-:Y:S01]  /*09a0*/  UMOV UR8, 0x1 ;  /* 0x0000000100087882 */ /* 0x000fe20000000000 */
[----:B------:R-:W-:Y:S01]  /*09b0*/  ELECT P0, URZ, PT ;  /* 0x0000000000ff782f */ /* 0x000fe20003800000 */
[----:B------:R-:W-:-:S04]  /*09c0*/  UIADD3 UR8, UPT, UPT, -UR8, 0x100000, URZ ;  /* 0x0010000008087890 */ /* 0x000fc8000fffe1ff */
[----:B------:R-:W-:Y:S02]  /*09d0*/  USHF.L.U32 UR9, UR8, 0xb, URZ ;  /* 0x0000000b08097899 */ /* 0x000fe400080006ff */
[----:B------:R-:W-:Y:S02]  /*09e0*/  USHF.L.U32 UR8, UR8, 0x1, URZ ;  /* 0x0000000108087899 */ /* 0x000fe400080006ff */
[----:B-1----:R-:W-:Y:S02]  /*09f0*/  ULEA UR6, UR6, UR5, 0x18 ;  /* 0x0000000506067291 */ /* 0x002fe4000f8ec0ff */
[----:B------:R-:W-:-:S04]  /*0a00*/  UIADD3 UR4, UPT, UPT, -UR4, 0x100000, URZ ;  /* 0x0010000004047890 */ /* 0x000fc8000fffe1ff */
[----:B------:R-:W-:Y:S02]  /*0a10*/  USHF.L.U32 UR5, UR4, 0xb, URZ ;  /* 0x0000000b04057899 */ /* 0x000fe400080006ff */
[----:B------:R-:W-:Y:S01]  /*0a20*/  USHF.L.U32 UR4, UR4, 0x1, URZ ;  /* 0x0000000104047899 */ /* 0x000fe200080006ff */
[----:B------:R-:W1:Y:S03]  /*0a30*/  FENCE.VIEW.ASYNC.S ;  /* 0x00000000000073c6 */ /* 0x000e660000000000 */
[----:B-1----:R2:W1:Y:S08]  /*0a40*/  SYNCS.EXCH.64 URZ, [UR6+0x80], UR8 ;  /* 0x0000800806ff75b2 */ /* 0x0024700008000100 */
[----:B------:R2:W1:Y:S01]  /*0a50*/  SYNCS.EXCH.64 URZ, [UR6+0x90], UR4 ;  /* 0x0000900406ff75b2 */ /* 0x0004620008000100 */
[----:B------:R2:W1:Y:S01]  /*0a60*/  SYNCS.EXCH.64 URZ, [UR6+0x88], UR8 ;  /* 0x0000880806ff75b2 */ /* 0x0004620008000100 */
[----:B------:R2:W1:Y:S02]  /*0a70*/  SYNCS.EXCH.64 URZ, [UR6+0x98], UR4 ;  /* 0x0000980406ff75b2 */ /* 0x0004640008000100 */
[----:B--2---:R-:W-:Y:S01]  /*0a80*/  NOP ;  /* 0x0000000000007918 */ /* 0x004fe20000000000 */
.L_x_12:
        /* <DEDUP_REMOVED lines=20> */
[----:B------:R2:W1:Y:S01]  /*0bd0*/  SYNCS.EXCH.64 URZ, [UR4+0xc8], UR6 ;  /* 0x0000c80604ff75b2 */ /* 0x0004620008000100 */
[----:B------:R2:W1:Y:S01]  /*0be0*/  SYNCS.EXCH.64 URZ, [UR4+0xb0], UR8 ;  /* 0x0000b00804ff75b2 */ /* 0x0004620008000100 */
[----:B------:R2:W1:Y:S01]  /*0bf0*/  SYNCS.EXCH.64 URZ, [UR4+0xd0], UR6 ;  /* 0x0000d00604ff75b2 */ /* 0x0004620008000100 */
[----:B------:R2:W1:Y:S01]  /*0c00*/  SYNCS.EXCH.64 URZ, [UR4+0xb8], UR8 ;  /* 0x0000b80804ff75b2 */ /* 0x0004620008000100 */
[----:B------:R2:W1:Y:S02]  /*0c10*/  SYNCS.EXCH.64 URZ, [UR4+0xd8], UR6 ;  /* 0x0000d80604ff75b2 */ /* 0x0004640008000100 */
[----:B--2---:R-:W-:Y:S01]  /*0c20*/  NOP ;  /* 0x0000000000007918 */ /* 0x004fe20000000000 */
.L_x_13:
[----:B------:R-:W2:Y:S01]  /*0c30*/  SHFL.IDX PT, R2, R85, RZ, 0x1f ;  /* 0x00001fff55027589 */ /* 0x000ea200000e0000 */
[----:B------:R-:W-:Y:S01]  /*0c40*/  NOP ;  /* 0x0000000000007918 */ /* 0x000fe20000000000 */
[----:B--2---:R-:W-:-:S13]  /*0c50*/  ISETP.NE.AND P0, PT, R2, 0x3, PT ;  /* 0x000000030200780c */ /* 0x004fda0003f05270 */
[----:B------:R-:W-:Y:S05]  /*0c60*/  @P0 BRA `(.L_x_14) ;  /* 0x0000000000380947 */ /* 0x000fea0003800000 */
[----:B------:R-:W2:Y:S01]  /*0c70*/  S2UR UR5, SR_CgaCtaId ;  /* 0x00000000000579c3 */ /* 0x000ea20000008800 */
[----:B-1----:R-:W-:Y:S01]  /*0c80*/  UMOV UR4, 0x400 ;  /* 0x0000040000047882 */ /* 0x002fe20000000000 */
[----:B------:R-:W-:Y:S01]  /*0c90*/  UMOV UR6, 0x20 ;  /* 0x0000002000067882 */ /* 0x000fe20000000000 */
[----:B------:R-:W-:Y:S01]  /*0ca0*/  ELECT P0, URZ, PT ;  /* 0x0000000000ff782f */ /* 0x000fe20003800000 */
[----:B------:R-:W-:-:S04]  /*0cb0*/  UIADD3 UR6, UPT, UPT, -UR6, 0x100000, URZ ;  /* 0x0010000006067890 */ /* 0x000fc8000fffe1ff */
[----:B------:R-:W-:Y:S02]  /*0cc0*/  USHF.L.U32 UR7, UR6, 0xb, URZ ;  /* 0x0000000b06077899 */ /* 0x000fe400080006ff */
[----:B------:R-:W-:Y:S02]  /*0cd0*/  USHF.L.U32 UR6, UR6, 0x1, URZ ;  /* 0x0000000106067899 */ /* 0x000fe400080006ff */
[----:B--2---:R-:W-:Y:S01]  /*0ce0*/  ULEA UR4, UR5, UR4, 0x18 ;  /* 0x0000000405047291 */ /* 0x004fe2000f8ec0ff */
[----:B------:R-:W1:Y:S11]  /*0cf0*/  FENCE.VIEW.ASYNC.S ;  /* 0x00000000000073c6 */ /* 0x000e760000000000 */
[----:B-1----:R2:W1:Y:S01]  /*0d00*/  SYNCS.EXCH.64 URZ, [UR4+0xe0], UR6 ;  /* 0x0000e00604ff75b2 */ /* 0x0024620008000100 */
[----:B------:R2:W1:Y:S01]  /*0d10*/  SYNCS.EXCH.64 URZ, [UR4+0xf0], UR6 ;  /* 0x0000f00604ff75b2 */ /* 0x0004620008000100 */
[----:B------:R2:W1:Y:S01]  /*0d20*/  SYNCS.EXCH.64 URZ, [UR4+0xe8], UR6 ;  /* 0x0000e80604ff75b2 */ /* 0x0004620008000100 */
[----:B------:R2:W1:Y:S02]  /*0d30*/  SYNCS.EXCH.64 URZ, [UR4+0xf8], UR6 ;  /* 0x0000f80604ff75b2 */ /* 0x0004640008000100 */
[----:B--2---:R-:W-:Y:S01]  /*0d40*/  NOP ;  /* 0x0000000000007918 */ /* 0x004fe20000000000 */
.L_x_14:
[----:B-1----:R-:W1:Y:S01]  /*0d50*/  LDCU UR4, c[0x0][0x36c] ;  /* 0x00006d80ff0477ac */ /* 0x002e620008000800 */
[----:B------:R-:W-:Y:S01]  /*0d60*/  ISETP.NE.OR P3, PT, R0, 0x2, !P3 ;  /* 0x000000020000780c */ /* 0x000fe20005f65670 */
[----:B------:R-:W-:Y:S01]  /*0d70*/  NOP ;  /* 0x0000000000007918 */ /* 0x000fe20000000000 */
[----:B------:R-:W-:Y:S01]  /*0d80*/  LOP3.LUT R0, R93, 0x1f, RZ, 0xc0, !PT ;  /* 0x0000001f5d007812 */ /* 0x000fe200078ec0ff */
[----:B------:R-:W-:Y:S02]  /*0d90*/  UISETP.NE.AND UP4, UPT, UR17, URZ, UPT ;  /* 0x000000ff1100728c */ /* 0x000fe4000bf85270 */
[----:B-1----:R-:W-:-:S09]  /*0da0*/  UISETP.EQ.U32.AND UP5, UPT, UR4, 0x1, UPT ;  /* 0x000000010400788c */ /* 0x002fd2000bfa2070 */
[----:B------:R-:W-:Y:S05]  /*0db0*/  BRA.U !UP5, `(.L_x_15) ;  /* 0x000000010d087547 */ /* 0x000fea000b800000 */
[----:B---34-:R-:W-:Y:S01]  /*0dc0*/  UCGABAR_ARV ;  /* 0x00000000000079c7 */ /* 0x018fe20008000000 */
[----:B------:R-:W-:Y:S05]  /*0dd0*/  BRA `(.L_x_16) ;  /* 0x0000000000047947 */ /* 0x000fea0003800000 */
.L_x_15:
[----:B---34-:R-:W-:Y:S01]  /*0de0*/  NOP ;  /* 0x0000000000007918 */ /* 0x018fe20000000000 */
.L_x_16:
[----:B------:R-:W1:Y:S01]  /*0df0*/  S2UR UR16, SR_CTAID.X ;  /* 0x00000000001079c3 */ /* 0x000e620000002500 */
[----:B------:R-:W-:-:S05]  /*0e00*/  CS2R.32 R3, SR_CgaSize ;  /* 0x0000000000037805 */ /* 0x000fca0000008a00 */
[----:B------:R-:W-:-:S05]  /*0e10*/  IMAD R3, R3, -0xa0, RZ ;  /* 0xffffff6003037824 */ /* 0x000fca00078e02ff */
[----:B------:R-:W-:-:S14]  /*0e20*/  R2UR UR5, R3 ;  /* 0x00000000030572ca */ /* 0x000fdc00000e0000 */
[----:B------:R-:W2:Y:S01]  /*0e30*/  LDCU UR5, c[0x0][UR5+0x2b0] ;  /* 0x00005600050577ac */ /* 0x000ea20008000800 */
[----:B------:R-:W-:-:S05]  /*0e40*/  CS2R.32 R3, SR_CgaSize ;  /* 0x0000000000037805 */ /* 0x000fca0000008a00 */
[----:B------:R-:W-:-:S05]  /*0e50*/  IMAD R3, R3, -0xa0, RZ ;  /* 0xffffff6003037824 */ /* 0x000fca00078e02ff */
[----:B------:R-:W-:-:S14]  /*0e60*/  R2UR UR4, R3 ;  /* 0x00000000030472ca */ /* 0x000fdc00000e0000 */
[----:B------:R-:W3:Y:S01]  /*0e70*/  LDCU UR4, c[0x0][UR4+0x2b4] ;  /* 0x00005680040477ac */ /* 0x000ee20008000800 */
[----:B------:R-:W4:Y:S01]  /*0e80*/  S2UR UR20, SR_CTAID.Y ;  /* 0x00000000001479c3 */ /* 0x000f220000002600 */
[----:B------:R-:W-:-:S05]  /*0e90*/  CS2R.32 R3, SR_CgaSize ;  /* 0x0000000000037805 */ /* 0x000fca0000008a00 */
[----:B------:R-:W-:-:S05]  /*0ea0*/  IMAD R3, R3, -0xa0, RZ ;  /* 0xffffff6003037824 */ /* 0x000fca00078e02ff */
[----:B------:R-:W-:-:S14]  /*0eb0*/  R2UR UR59, R3 ;  /* 0x00000000033b72ca */ /* 0x000fdc00000e0000 */
[----:B------:R-:W3:Y:S01]  /*0ec0*/  LDCU UR59, c[0x0][UR59+0x2a0] ;  /* 0x000054003b3b77ac */ /* 0x000ee20008000800 */
[----:B------:R-:W-:-:S05]  /*0ed0*/  CS2R.32 R3, SR_CgaSize ;  /* 0x0000000000037805 */ /* 0x000fca0000008a00 */
[----:B------:R-:W-:-:S05]  /*0ee0*/  IMAD R3, R3, -0xa0, RZ ;  /* 0xffffff6003037824 */ /* 0x000fca00078e02ff */
[----:B------:R-:W-:-:S14]  /*0ef0*/  R2UR UR62, R3 ;  /* 0x00000000033e72ca */ /* 0x000fdc00000e0000 */
[----:B------:R-:W3:Y:S01]  /*0f00*/  LDCU UR62, c[0x0][UR62+0x2a4] ;  /* 0x000054803e3e77ac */ /* 0x000ee20008000800 */
[----:B------:R-:W3:Y:S01]  /*0f10*/  S2UR UR7, SR_CgaCtaId ;  /* 0x00000000000779c3 */ /* 0x000ee20000008800 */
[----:B------:R-:W3:Y:S01]  /*0f20*/  LDCU UR21, c[0x0][0xb24] ;  /* 0x00016480ff1577ac */ /* 0x000ee20008000800 */
[----:B------:R-:W3:Y:S01]  /*0f30*/  LDCU UR42, c[0x0][0xb24] ;  /* 0x00016480ff2a77ac */ /* 0x000ee20008000800 */
[----:B-1----:R-:W-:Y:S01]  /*0f40*/  I2FP.F32.U32 R3, UR16 ;  /* 0x0000001000037c45 */ /* 0x002fe20008201000 */
[----:B------:R-:W1:Y:S04]  /*0f50*/  LDCU UR29, c[0x0][0xb30] ;  /* 0x00016600ff1d77ac */ /* 0x000e680008000800 */
[----:B--2---:R-:W-:Y:S01]  /*0f60*/  FMUL R3, R3, UR5 ;  /* 0x0000000503037c20 */ /* 0x004fe20008400000 */
[----:B------:R-:W-:Y:S01]  /*0f70*/  UMOV UR34, 0x5 ;  /* 0x0000000500227882 */ /* 0x000fe20000000000 */
[----:B----4-:R-:W-:-:S04]  /*0f80*/  I2FP.F32.U32 R2, UR20 ;  /* 0x0000001400027c45 */ /* 0x010fc80008201000 */
[----:B------:R-:W2:Y:S01]  /*0f90*/  F2I.U32.TRUNC.NTZ R3, R3 ;  /* 0x0000000300037305 */ /* 0x000ea2000020f000 */
[----:B---3--:R-:W-:Y:S01]  /*0fa0*/  FMUL R2, R2, UR4 ;  /* 0x0000000402027c20 */ /* 0x008fe20008400000 */
[----:B------:R-:W-:Y:S02]  /*0fb0*/  ULOP3.LUT UR5, UR7, 0x2, URZ, 0xc0, !UPT ;  /* 0x0000000207057892 */ /* 0x000fe4000f8ec0ff */
[----:B------:R-:W-:-:S04]  /*0fc0*/  ULOP3.LUT UR49, UR7, 0x1, URZ, 0xc0, !UPT ;  /* 0x0000000107317892 */ /* 0x000fc8000f8ec0ff */
[----:B------:R-:W3:Y:S01]  /*0fd0*/  F2I.U32.TRUNC.NTZ R2, R2 ;  /* 0x0000000200027305 */ /* 0x000ee2000020f000 */
[----:B------:R-:W-:Y:S02]  /*0fe0*/  UISETP.GT.U32.AND UP0, UPT, UR5, 0xffff, UPT ;  /* 0x0000ffff0500788c */ /* 0x000fe4000bf04070 */
[----:B------:R-:W-:Y:S02]  /*0ff0*/  UISETP.GT.U32.AND UP1, UPT, UR49, 0xffff, UPT ;  /* 0x0000ffff3100788c */ /* 0x000fe4000bf24070 */
[----:B------:R-:W-:Y:S01]  /*1000*/  USEL UR26, UR5, 0xffff, !UP0 ;  /* 0x0000ffff051a7887 */ /* 0x000fe2000c000000 */
[----:B--2---:R-:W-:Y:S01]  /*1010*/  R2UR UR4, R3 ;  /* 0x00000000030472ca */ /* 0x004fe200000e0000 */
[----:B------:R-:W-:Y:S02]  /*1020*/  USHF.R.U32.HI UR32, URZ, 0x1, UR7 ;  /* 0x00000001ff207899 */ /* 0x000fe40008011607 */
[----:B------:R-:W-:Y:S02]  /*1030*/  USHF.L.U32 UR31, UR7, 0xb, URZ ;  /* 0x0000000b071f7899 */ /* 0x000fe400080006ff */
[----:B------:R-:W-:-:S02]  /*1040*/  USHF.L.U32 UR30, UR7, 0xd, URZ ;  /* 0x0000000d071e7899 */ /* 0x000fc400080006ff */
[----:B------:R-:W-:Y:S01]  /*1050*/  USEL UR27, UR49, 0xffff, !UP1 ;  /* 0x0000ffff311b7887 */ /* 0x000fe2000c800000 */
[----:B---3--:R-:W-:Y:S02]  /*1060*/  R2UR UR6, R2 ;  /* 0x00000000020672ca */ /* 0x008fe400000e0000 */
[----:B------:R-:W-:-:S03]  /*1070*/  PRMT R2, RZ, 0x7610, R2 ;  /* 0x00007610ff027816 */ /* 0x000fc60000000002 */
[----:B------:R-:W-:-:S04]  /*1080*/  UIADD3 UR5, UPT, UPT, -UR4, URZ, URZ ;  /* 0x000000ff04057290 */ /* 0x000fc8000fffe1ff */
[----:B------:R-:W-:-:S04]  /*1090*/  UIMAD UR59, UR59, UR5, UR16 ;  /* 0x000000053b3b72a4 */ /* 0x000fc8000f8e0210 */
[----:B------:R-:W-:-:S04]  /*10a0*/  UIADD3 UR4, UPT, UPT, -UR6, URZ, URZ ;  /* 0x000000ff06047290 */ /* 0x000fc8000fffe1ff */
[----:B------:R-:W-:Y:S01]  /*10b0*/  UIMAD UR62, UR62, UR4, UR20 ;  /* 0x000000043e3e72a4 */ /* 0x000fe2000f8e0214 */
[----:B-1----:R-:W-:Y:S11]  /*10c0*/  BRA.U UP4, `(.L_x_17) ;  /* 0x00000001043c7547 */ /* 0x002ff6000b800000 */
[----:B------:R-:W-:Y:S02]  /*10d0*/  UISETP.NE.AND UP0, UPT, UR62, URZ, UPT ;  /* 0x000000ff3e00728c */ /* 0x000fe4000bf05270 */
[----:B------:R-:W-:Y:S02]  /*10e0*/  UISETP.NE.AND UP1, UPT, UR62, 0x1, UPT ;  /* 0x000000013e00788c */ /* 0x000fe4000bf25270 */
[----:B------:R-:W-:Y:S02]  /*10f0*/  UISETP.NE.AND UP2, UPT, UR59, URZ, UP0 ;  /* 0x000000ff3b00728c */ /* 0x000fe40008745270 */
[----:B------:R-:W-:Y:S02]  /*1100*/  USEL UR4, URZ, 0x2, UP0 ;  /* 0x00000002ff047887 */ /* 0x000fe40008000000 */
[----:B------:R-:W-:Y:S02]  /*1110*/  USEL UR8, URZ, 0x1, UP2 ;  /* 0x00000001ff087887 */ /* 0x000fe40009000000 */
[----:B------:R-:W-:-:S02]  /*1120*/  UISETP.NE.AND UP2, UPT, UR59, URZ, UPT ;  /* 0x000000ff3b00728c */ /* 0x000fc4000bf45270 */
[----:B------:R-:W-:Y:S02]  /*1130*/  USEL UR5, URZ, 0x4, UP1 ;  /* 0x00000004ff057887 */ /* 0x000fe40008800000 */
[----:B------:R-:W-:Y:S02]  /*1140*/  UISETP.NE.AND UP0, UPT, UR59, 0x1, UPT ;  /* 0x000000013b00788c */ /* 0x000fe4000bf05270 */
[----:B------:R-:W-:Y:S02]  /*1150*/  USEL UR6, URZ, 0x8, UP1 ;  /* 0x00000008ff067887 */ /* 0x000fe40008800000 */
[----:B------:R-:W-:Y:S02]  /*1160*/  USEL UR7, UR5, 0x4, UP2 ;  /* 0x0000000405077887 */ /* 0x000fe40009000000 */
[----:B------:R-:W-:Y:S02]  /*1170*/  USEL UR4, UR4, 0x2, UP0 ;  /* 0x0000000204047887 */ /* 0x000fe40008000000 */
[----:B------:R-:W-:-:S02]  /*1180*/  USEL UR5, UR6, 0x8, UP0 ;  /* 0x0000000806057887 */ /* 0x000fc40008000000 */
[----:B------:R-:W-:-:S04]  /*1190*/  UIADD3 UR4, UPT, UPT, UR4, UR7, UR8 ;  /* 0x0000000704047290 */ /* 0x000fc8000fffe008 */
[----:B------:R-:W-:-:S06]  /*11a0*/  UIADD3 UR4, UPT, UPT, UR4, UR5, URZ ;  /* 0x0000000504047290 */ /* 0x000fcc000fffe0ff */
[----:B------:R-:W-:-:S07]  /*11b0*/  MOV R2, UR4 ;  /* 0x0000000400027c02 */ /* 0x000fce0008000f00 */
.L_x_17:
[----:B------:R-:W1:Y:S01]  /*11c0*/  S2UR UR36, SR_CTAID.Z ;  /* 0x00000000002479c3 */ /* 0x000e620000002700 */
[----:B------:R-:W-:Y:S01]  /*11d0*/  UISETP.GE.AND UP0, UPT, UR21, 0x1, UPT ;  /* 0x000000011500788c */ /* 0x000fe2000bf06270 */
[----:B------:R-:W-:-:S08]  /*11e0*/  UMOV UR33, 0x3 ;  /* 0x0000000300217882 */ /* 0x000fd00000000000 */
[----:B------:R-:W-:Y:S05]  /*11f0*/  BRA.U !UP0, `(.L_x_18) ;  /* 0x0000000108d47547 */ /* 0x000fea000b800000 */
[----:B------:R-:W2:Y:S01]  /*1200*/  LDCU.128 UR12, c[0x0][0xb10] ;  /* 0x00016200ff0c77ac */ /* 0x000ea20008000c00 */
[----:B------:R-:W3:Y:S01]  /*1210*/  LDCU UR6, c[0x0][0x370] ;  /* 0x00006e00ff0677ac */ /* 0x000ee20008000800 */
[----:B------:R-:W4:Y:S01]  /*1220*/  LDCU UR5, c[0x0][0x374] ;  /* 0x00006e80ff0577ac */ /* 0x000f220008000800 */
[----:B------:R-:W1:Y:S01]  /*1230*/  LDCU UR28, c[0x0][0xb0c] ;  /* 0x00016180ff1c77ac */ /* 0x000e620008000800 */
[----:B------:R-:W1:Y:S01]  /*1240*/  LDCU UR4, c[0x0][0xb20] ;  /* 0x00016400ff0477ac */ /* 0x000e620008000800 */
[----:B------:R-:W1:Y:S01]  /*1250*/  LDCU.64 UR8, c[0x0][0xb28] ;  /* 0x00016500ff0877ac */ /* 0x000e620008000a00 */
[----:B--2---:R-:W-:Y:S02]  /*1260*/  UISETP.NE.AND UP0, UPT, UR14, 0x1, UPT ;  /* 0x000000010e00788c */ /* 0x004fe4000bf05270 */
[----:B----4-:R-:W-:Y:S02]  /*1270*/  UIMAD.WIDE.U32 UR10, UR5, UR15, URZ ;  /* 0x0000000f050a72a5 */ /* 0x010fe4000f8e00ff */
[----:B---3--:R-:W-:-:S02]  /*1280*/  UIMAD.WIDE.U32 UR22, UR6, UR12, URZ ;  /* 0x0000000c061672a5 */ /* 0x008fc4000f8e00ff */
[----:B-1----:R-:W-:Y:S02]  /*1290*/  UISETP.NE.AND UP1, UPT, UR28, 0x1, UPT ;  /* 0x000000011c00788c */ /* 0x002fe4000bf25270 */
[----:B------:R-:W-:Y:S01]  /*12a0*/  UISETP.NE.AND UP2, UPT, UR21, 0x1, UPT ;  /* 0x000000011500788c */ /* 0x000fe2000bf45270 */
[----:B------:R-:W-:Y:S02]  /*12b0*/  UMOV UR10, UR11 ;  /* 0x0000000b000a7c82 */ /* 0x000fe40008000000 */
[----:B------:R-:W-:Y:S01]  /*12c0*/  UMOV UR22, UR23 ;  /* 0x0000001700167c82 */ /* 0x000fe20008000000 */
[----:B------:R-:W-:Y:S02]  /*12d0*/  @UP0 USHF.R.U32.HI UR5, URZ, UR4, UR10 ;  /* 0x00000004ff050299 */ /* 0x000fe4000801160a */
[----:B------:R-:W-:Y:S02]  /*12e0*/  UIMAD.WIDE.U32 UR24, UR20, UR15, URZ ;  /* 0x0000000f141872a5 */ /* 0x000fe4000f8e00ff */
[----:B------:R-:W-:-:S02]  /*12f0*/  UIMAD.WIDE.U32 UR10, UR5, UR8, URZ ;  /* 0x00000008050a72a5 */ /* 0x000fc4000f8e00ff */
[----:B------:R-:W-:Y:S02]  /*1300*/  @UP1 USHF.R.U32.HI UR6, URZ, UR13, UR22 ;  /* 0x0000000dff061299 */ /* 0x000fe40008011616 */
[----:B------:R-:W-:Y:S02]  /*1310*/  UIMAD.WIDE.U32 UR18, UR16, UR12, URZ ;  /* 0x0000000c101272a5 */ /* 0x000fe4000f8e00ff */
[----:B------:R-:W-:Y:S01]  /*1320*/  UIMAD.WIDE.U32 UR22, UR6, UR8, URZ ;  /* 0x00000008061672a5 */ /* 0x000fe2000f8e00ff */
[----:B------:R-:W-:Y:S01]  /*1330*/  UMOV UR24, UR25 ;  /* 0x0000001900187c82 */ /* 0x000fe20008000000 */
[----:B------:R-:W-:Y:S01]  /*1340*/  UMOV UR10, UR11 ;  /* 0x0000000b000a7c82 */ /* 0x000fe20008000000 */
[----:B------:R-:W-:Y:S02]  /*1350*/  USHF.R.U32.HI UR24, URZ, UR4, UR24 ;  /* 0x00000004ff187299 */ /* 0x000fe40008011618 */
[----:B------:R-:W-:Y:S02]  /*1360*/  @UP2 USHF.R.U32.HI UR5, URZ, UR9, UR10 ;  /* 0x00000009ff052299 */ /* 0x000fe4000801160a */
[----:B------:R-:W-:Y:S01]  /*1370*/  UMOV UR7, UR23 ;  /* 0x0000001700077c82 */ /* 0x000fe20008000000 */
[----:B------:R-:W-:Y:S01]  /*1380*/  UMOV UR18, UR19 ;  /* 0x0000001300127c82 */ /* 0x000fe20008000000 */
[----:B------:R-:W-:-:S02]  /*1390*/  @UP2 USHF.R.U32.HI UR6, URZ, UR9, UR7 ;  /* 0x00000009ff062299 */ /* 0x000fc40008011607 */
[----:B------:R-:W-:Y:S02]  /*13a0*/  USHF.R.U32.HI UR18, URZ, UR13, UR18 ;  /* 0x0000000dff127299 */ /* 0x000fe40008011612 */
[----:B------:R-:W-:Y:S02]  /*13b0*/  USEL UR4, UR20, UR24, !UP0 ;  /* 0x0000001814047287 */ /* 0x000fe4000c000000 */
[----:B------:R-:W-:Y:S02]  /*13c0*/  UIMAD UR7, UR5, UR21, URZ ;  /* 0x00000015050772a4 */ /* 0x000fe4000f8e02ff */
[----:B------:R-:W-:Y:S02]  /*13d0*/  USEL UR5, UR16, UR18, !UP1 ;  /* 0x0000001210057287 */ /* 0x000fe4000c800000 */
[----:B------:R-:W-:Y:S02]  /*13e0*/  UIMAD UR12, UR6, UR21, URZ ;  /* 0x00000015060c72a4 */ /* 0x000fe4000f8e02ff */
[----:B------:R-:W-:-:S02]  /*13f0*/  UISETP.GE.AND UP0, UPT, UR4, UR7, UPT ;  /* 0x000000070400728c */ /* 0x000fc4000bf06270 */
[----:B------:R-:W-:Y:S02]  /*1400*/  UIMAD.WIDE.U32 UR10, UR4, UR8, URZ ;  /* 0x00000008040a72a5 */ /* 0x000fe4000f8e00ff */
[----:B------:R-:W-:Y:S02]  /*1410*/  UISETP.GE.OR UP0, UPT, UR5, UR12, UP0 ;  /* 0x0000000c0500728c */ /* 0x000fe40008706670 */
[----:B------:R-:W-:Y:S02]  /*1420*/  UIMAD.WIDE.U32 UR12, UR5, UR8, URZ ;  /* 0x00000008050c72a5 */ /* 0x000fe4000f8e00ff */
[----:B------:R-:W-:Y:S01]  /*1430*/  UIADD3 UR10, UPT, UPT, -UR4, URZ, URZ ;  /* 0x000000ff040a7290 */ /* 0x000fe2000fffe1ff */
[----:B------:R-:W-:Y:S01]  /*1440*/  UMOV UR8, UR11 ;  /* 0x0000000b00087c82 */ /* 0x000fe20008000000 */
[----:B------:R-:W-:Y:S02]  /*1450*/  UIADD3 UR11, UPT, UPT, -UR5, URZ, URZ ;  /* 0x000000ff050b7290 */ /* 0x000fe4000fffe1ff */
[----:B------:R-:W-:-:S03]  /*1460*/  USHF.R.U32.HI UR8, URZ, UR9, UR8 ;  /* 0x00000009ff087299 */ /* 0x000fc60008011608 */
[----:B------:R-:W-:Y:S01]  /*1470*/  @!UP0 UMOV UR7, UR13 ;  /* 0x0000000d00078c82 */ /* 0x000fe20008000000 */
[----:B------:R-:W-:Y:S02]  /*1480*/  UIMAD UR20, UR14, UR10, UR20 ;  /* 0x0000000a0e1472a4 */ /* 0x000fe4000f8e0214 */
[----:B------:R-:W-:Y:S02]  /*1490*/  USEL UR8, UR4, UR8, !UP2 ;  /* 0x0000000804087287 */ /* 0x000fe4000d000000 */
[----:B------:R-:W-:Y:S02]  /*14a0*/  @!UP0 USHF.R.U32.HI UR7, URZ, UR9, UR7 ;  /* 0x00000009ff078299 */ /* 0x000fe40008011607 */
[----:B------:R-:W-:Y:S02]  /*14b0*/  UIADD3 UR9, UPT, UPT, -UR8, URZ, URZ ;  /* 0x000000ff08097290 */ /* 0x000fe4000fffe1ff */
[----:B------:R-:W-:Y:S02]  /*14c0*/  @!UP0 USEL UR7, UR5, UR7, !UP2 ;  /* 0x0000000705078287 */ /* 0x000fe4000d000000 */
[----:B------:R-:W-:-:S02]  /*14d0*/  UIMAD UR9, UR21, UR9, UR4 ;  /* 0x00000009150972a4 */ /* 0x000fc4000f8e0204 */
[----:B------:R-:W-:Y:S02]  /*14e0*/  @!UP0 UIADD3 UR8, UPT, UPT, UR8, -UR7, URZ ;  /* 0x8000000708088290 */ /* 0x000fe4000fffe0ff */
[----:B------:R-:W-:Y:S02]  /*14f0*/  @!UP0 UIMAD UR6, UR9, UR6, UR7 ;  /* 0x00000006090682a4 */ /* 0x000fe4000f8e0207 */
[----:B------:R-:W-:Y:S02]  /*1500*/  @!UP0 UIMAD UR4, UR8, UR21, UR5 ;  /* 0x00000015080482a4 */ /* 0x000fe4000f8e0205 */
[----:B------:R-:W-:Y:S02]  /*1510*/  UIMAD UR16, UR28, UR11, UR16 ;  /* 0x0000000b1c1072a4 */ /* 0x000fe4000f8e0210 */
[----:B------:R-:W-:Y:S01]  /*1520*/  UIMAD UR20, UR4, UR14, UR20 ;  /* 0x0000000e041472a4 */ /* 0x000fe2000f8e0214 */
[----:B------:R-:W-:Y:S02]  /*1530*/  @!UP0 UMOV UR5, UR6 ;  /* 0x0000000600058c82 */ /* 0x000fe40008000000 */
[----:B------:R-:W-:-:S12]  /*1540*/  UIMAD UR16, UR5, UR28, UR16 ;  /* 0x0000001c051072a4 */ /* 0x000fd8000f8e0210 */
.L_x_18:
[----:B------:R-:W-:Y:S02]  /*1550*/  UISETP.NE.AND UP1, UPT, UR29, 0x1, UPT ;  /* 0x000000011d00788c */ /* 0x000fe4000bf25270 */
[----:B------:R-:W-:Y:S02]  /*1560*/  ULOP3.LUT UR27, UR27, 0xffff, URZ, 0xc0, !UPT ;  /* 0x0000ffff1b1b7892 */ /* 0x000fe4000f8ec0ff */
[----:B------:R-:W-:Y:S02]  /*1570*/  ULOP3.LUT UR26, UR26, 0xffff, URZ, 0xc0, !UPT ;  /* 0x0000ffff1a1a7892 */ /* 0x000fe4000f8ec0ff */
[----:B------:R-:W-:Y:S02]  /*1580*/  UISETP.NE.AND UP0, UPT, UR17, 0x2, UPT ;  /* 0x000000021100788c */ /* 0x000fe4000bf05270 */
[----:B------:R-:W-:Y:S02]  /*1590*/  ULOP3.LUT UR31, UR31, 0x1000, URZ, 0xc0, !UPT ;  /* 0x000010001f1f7892 */ /* 0x000fe4000f8ec0ff */
[----:B------:R-:W-:-:S02]  /*15a0*/  ULOP3.LUT UR30, UR30, 0x2000, URZ, 0xc0, !UPT ;  /* 0x000020001e1e7892 */ /* 0x000fc4000f8ec0ff */
[----:B------:R-:W-:Y:S02]  /*15b0*/  USHF.L.U32 UR27, UR34, UR27, URZ ;  /* 0x0000001b221b7299 */ /* 0x000fe400080006ff */
[----:B------:R-:W-:Y:S01]  /*15c0*/  USHF.L.U32 UR26, UR33, UR26, URZ ;  /* 0x0000001a211a7299 */ /* 0x000fe200080006ff */
[----:B------:R-:W-:Y:S11]  /*15d0*/  BRA.U UP1, `(.L_x_19) ;  /* 0x0000000101447547 */ /* 0x000ff6000b800000 */
[----:B------:R-:W2:Y:S01]  /*15e0*/  LDCU.128 UR8, c[0x0][0xb10] ;  /* 0x00016200ff0877ac */ /* 0x000ea20008000c00 */
[----:B------:R-:W3:Y:S01]  /*15f0*/  LDCU UR12, c[0x0][0xb0c] ;  /* 0x00016180ff0c77ac */ /* 0x000ee20008000800 */
[----:B------:R-:W4:Y:S01]  /*1600*/  LDCU UR13, c[0x0][0xb20] ;  /* 0x00016400ff0d77ac */ /* 0x000f220008000800 */
[----:B--2---:R-:W-:Y:S02]  /*1610*/  UIMAD.WIDE.U32 UR6, UR16, UR8, URZ ;  /* 0x00000008100672a5 */ /* 0x004fe4000f8e00ff */
[----:B------:R-:W-:Y:S02]  /*1620*/  UIMAD.WIDE.U32 UR4, UR20, UR11, URZ ;  /* 0x0000000b140472a5 */ /* 0x000fe4000f8e00ff */
[----:B---3--:R-:W-:Y:S02]  /*1630*/  UISETP.NE.AND UP2, UPT, UR12, 0x1, UPT ;  /* 0x000000010c00788c */ /* 0x008fe4000bf45270 */
[----:B------:R-:W-:Y:S01]  /*1640*/  UISETP.NE.AND UP1, UPT, UR10, 0x1, UPT ;  /* 0x000000010a00788c */ /* 0x000fe2000bf25270 */
[----:B------:R-:W-:-:S02]  /*1650*/  UMOV UR6, UR7 ;  /* 0x0000000700067c82 */ /* 0x000fc40008000000 */
[----:B------:R-:W-:Y:S01]  /*1660*/  UMOV UR4, UR5 ;  /* 0x0000000500047c82 */ /* 0x000fe20008000000 */
[----:B------:R-:W-:Y:S02]  /*1670*/  USHF.R.U32.HI UR6, URZ, UR9, UR6 ;  /* 0x00000009ff067299 */ /* 0x000fe40008011606 */
[----:B----4-:R-:W-:Y:S02]  /*1680*/  USHF.R.U32.HI UR4, URZ, UR13, UR4 ;  /* 0x0000000dff047299 */ /* 0x010fe40008011604 */
[----:B------:R-:W-:Y:S02]  /*1690*/  USEL UR5, UR16, UR6, !UP2 ;  /* 0x0000000610057287 */ /* 0x000fe4000d000000 */
[----:B------:R-:W-:-:S04]  /*16a0*/  USEL UR4, UR20, UR4, !UP1 ;  /* 0x0000000414047287 */ /* 0x000fc8000c800000 */
[----:B------:R-:W-:Y:S02]  /*16b0*/  UIADD3 UR6, UPT, UPT, UR5, -UR4, URZ ;  /* 0x8000000405067290 */ /* 0x000fe4000fffe0ff */
[----:B------:R-:W-:Y:S02]  /*16c0*/  UIADD3 UR4, UPT, UPT, -UR5, UR4, URZ ;  /* 0x0000000405047290 */ /* 0x000fe4000fffe1ff */
[----:B------:R-:W-:Y:S02]  /*16d0*/  UIMAD UR20, UR6, UR10, UR20 ;  /* 0x0000000a061472a4 */ /* 0x000fe4000f8e0214 */
[----:B------:R-:W-:-:S12]  /*16e0*/  UIMAD UR16, UR4, UR12, UR16 ;  /* 0x0000000c041072a4 */ /* 0x000fd8000f8e0210 */
.L_x_19:
[----:B------:R-:W-:Y:S05]  /*16f0*/  BRA.U !UP5, `(.L_x_20) ;  /* 0x000000010d0c7547 */ /* 0x000fea000b800000 */
[----:B------:R-:W-:Y:S01]  /*1700*/  UCGABAR_WAIT ;  /* 0x0000000000007dc7 */ /* 0x000fe20008000000 */
[----:B------:R-:W-:Y:S01]  /*1710*/  CCTL.IVALL ;  /* 0x00000000ff00798f */ /* 0x000fe20002000000 */
[----:B------:R-:W-:Y:S05]  /*1720*/  BRA `(.L_x_21) ;  /* 0x0000000000047947 */ /* 0x000fea0003800000 */
.L_x_20:
[----:B------:R-:W-:Y:S06]  /*1730*/  BAR.SYNC.DEFER_BLOCKING 0x0 ;  /* 0x0000000000007b1d */ /* 0x000fec0000010000 */
.L_x_21:
[----:B------:R-:W-:Y:S05]  /*1740*/  BRA.U UP0, `(.L_x_22) ;  /* 0x0000001100e87547 */ /* 0x000fea000b800000 */
[----:B------:R-:W2:Y:S01]  /*1750*/  LDCU UR7, c[0x0][0x38c] ;  /* 0x00007180ff0777ac */ /* 0x000ea20008000800 */
[----:B------:R-:W3:Y:S01]  /*1760*/  S2UR UR8, SR_CgaCtaId ;  /* 0x00000000000879c3 */ /* 0x000ee20000008800 */
[----:B------:R-:W-:Y:S01]  /*1770*/  PLOP3.LUT P1, PT, PT, PT, UP3, 0x80, 0x8 ;  /* 0x000000000008781c */ /* 0x000fe20003f2f038 */
[----:B------:R-:W-:Y:S01]  /*1780*/  IMAD.MOV.U32 R12, RZ, RZ, 0x1 ;  /* 0x00000001ff0c7424 */ /* 0x000fe200078e00ff */
[----:B------:R-:W-:Y:S01]  /*1790*/  UMOV UR21, 0x400 ;  /* 0x0000040000157882 */ /* 0x000fe20000000000 */
[----:B------:R-:W-:Y:S01]  /*17a0*/  UISETP.NE.AND UP1, UPT, UR17, URZ, UPT ;  /* 0x000000ff1100728c */ /* 0x000fe2000bf25270 */
[----:B------:R-:W-:Y:S01]  /*17b0*/  ISETP.EQ.OR P2, PT, R0, RZ, P3 ;  /* 0x000000ff0000720c */ /* 0x000fe20001f42670 */
[----:B------:R-:W-:Y:S01]  /*17c0*/  USHF.L.U32 UR5, UR32, 0x5, URZ ;  /* 0x0000000520057899 */ /* 0x000fe200080006ff */
[----:B------:R-:W-:Y:S02]  /*17d0*/  PLOP3.LUT P1, PT, P1, PT, PT, 0x8, 0x80 ;  /* 0x000000000080781c */ /* 0x000fe40000f2e170 */
[----:B------:R-:W-:Y:S01]  /*17e0*/  CS2R R10, SRZ ;  /* 0x00000000000a7805 */ /* 0x000fe2000001ff00 */
[----:B------:R-:W-:Y:S01]  /*17f0*/  IMAD.MOV.U32 R9, RZ, RZ, RZ ;  /* 0x000000ffff097224 */ /* 0x000fe200078e00ff */
[----:B------:R-:W4:Y:S01]  /*1800*/  LDCU UR43, c[0x0][0x370] ;  /* 0x00006e00ff2b77ac */ /* 0x000f220008000800 */
[----:B------:R-:W-:Y:S01]  /*1810*/  IMAD.MOV.U32 R8, RZ, RZ, 0x1 ;  /* 0x00000001ff087424 */ /* 0x000fe200078e00ff */
[----:B------:R-:W-:Y:S01]  /*1820*/  USEL UR25, UR38, 0x2, UP1 ;  /* 0x0000000226197887 */ /* 0x000fe20008800000 */
[----:B------:R-:W1:Y:S01]  /*1830*/  LDCU.64 UR28, c[0x0][0x348] ;  /* 0x00006900ff1c77ac */ /* 0x000e620008000a00 */
[----:B--2---:R-:W-:-:S02]  /*1840*/  UIADD3 UR6, UPT, UPT, UR7, 0x7f, URZ ;  /* 0x0000007f07067890 */ /* 0x004fc4000fffe0ff */
[----:B------:R-:W-:Y:S02]  /*1850*/  UIADD3 UR48, UPT, UPT, UR7, 0xfe, URZ ;  /* 0x000000fe07307890 */ /* 0x000fe4000fffe0ff */
[----:B------:R-:W-:Y:S02]  /*1860*/  USHF.R.S32.HI UR4, URZ, 0x1f, UR6 ;  /* 0x0000001fff047899 */ /* 0x000fe40008011406 */
[----:B---3--:R-:W-:Y:S02]  /*1870*/  ULEA UR21, UR8, UR21, 0x18 ;  /* 0x0000001508157291 */ /* 0x008fe4000f8ec0ff */
[----:B------:R-:W-:Y:S02]  /*1880*/  ULEA.HI UR4, UR4, UR6, URZ, 0x7 ;  /* 0x0000000604047291 */ /* 0x000fe4000f8f38ff */
[----:B------:R-:W-:Y:S02]  /*1890*/  UIADD3 UR6, UPT, UPT, UR7, -0x1, URZ ;  /* 0xffffffff07067890 */ /* 0x000fe4000fffe0ff */
[----:B------:R-:W-:-:S02]  /*18a0*/  USHF.R.S32.HI UR45, URZ, 0x7, UR4 ;  /* 0x00000007ff2d7899 */ /* 0x000fc40008011404 */
[----:B------:R-:W-:Y:S02]  /*18b0*/  UISETP.GE.U32.AND UP2, UPT, UR6, -0xff, UPT ;  /* 0xffffff010600788c */ /* 0x000fe4000bf46070 */
[----:B------:R-:W-:Y:S01]  /*18c0*/  UISETP.LT.U32.AND UP0, UPT, UR45, 0x5, UPT ;  /* 0x000000052d00788c */ /* 0x000fe2000bf01070 */
[----:B------:R-:W2:Y:S03]  /*18d0*/  LDCU UR41, c[0x0][0x374] ;  /* 0x00006e80ff2977ac */ /* 0x000ea60008000800 */
[----:B------:R-:W-:Y:S02]  /*18e0*/  USEL UR44, UR45, 0x5, UP0 ;  /* 0x000000052d2c7887 */ /* 0x000fe40008000000 */
[----:B------:R-:W-:Y:S02]  /*18f0*/  ULOP3.LUT UR46, UR5, 0x20, URZ, 0xe2, !UPT ;  /* 0x00000020052e7892 */ /* 0x000fe4000f8ee2ff */
[----:B------:R-:W-:-:S02]  /*1900*/  UIADD3 UR24, UPT, UPT, UR44, -0x1, URZ ;  /* 0xffffffff2c187890 */ /* 0x000fc4000fffe0ff */
[----:B------:R-:W-:Y:S02]  /*1910*/  @UP2 UIADD3 UR24, UPT, UPT, UR44, URZ, URZ ;  /* 0x000000ff2c182290 */ /* 0x000fe4000fffe0ff */
[----:B------:R-:W-:Y:S02]  /*1920*/  UIADD3 UR38, UPT, UPT, UR21, 0x4400, UR31 ;  /* 0x0000440015267890 */ /* 0x000fe4000fffe01f */
[----:B------:R-:W-:Y:S02]  /*1930*/  UIADD3 UR37, UPT, UPT, UR21, 0xe400, UR30 ;  /* 0x0000e40015257890 */ /* 0x000fe4000fffe01e */
[----:B------:R-:W-:Y:S02]  /*1940*/  UIADD3 UR47, UPT, UPT, UR45, -UR44, URZ ;  /* 0x8000002c2d2f7290 */ /* 0x000fe4000fffe0ff */
[----:B------:R-:W-:Y:S01]  /*1950*/  UIADD3 UR24, UPT, UPT, UR24, 0x1, URZ ;  /* 0x0000000118187890 */ /* 0x000fe2000fffe0ff */
[----:B-12-4-:R-:W-:-:S11]  /*1960*/  UMOV UR7, URZ ;  /* 0x000000ff00077c82 */ /* 0x016fd60008000000 */
.L_x_42:
[----:B-1----:R-:W1:Y:S02]  /*1970*/  S2UR UR4, SR_CgaCtaId ;  /* 0x00000000000479c3 */ /* 0x002e640000008800 */
[----:B-1----:R-:W-:-:S09]  /*1980*/  UISETP.NE.AND UP0, UPT, UR4, URZ, UPT ;  /* 0x000000ff0400728c */ /* 0x002fd2000bf05270 */
[----:B------:R-:W-:Y:S05]  /*1990*/  BRA.U UP0, `(.L_x_23) ;  /* 0x0000000100287547 */ /* 0x000fea000b800000 */
[----:B------:R-:W-:Y:S02]  /*19a0*/  LEA R0, R9, UR21, 0x3 ;  /* 0x0000001509007c11 */ /* 0x000fe4000f8e18ff */
[----:B------:R-:W-:-:S04]  /*19b0*/  SHF.L.U32 R3, R8, 0x1f, RZ ;  /* 0x0000001f08037819 */ /* 0x000fc800000006ff */
[----:B------:R-:W1:Y:S02]  /*19c0*/  SYNCS.PHASECHK.TRANS64.TRYWAIT P0, [R0+URZ+0xf0], R3 ;  /* 0x0000f003000075a7 */ /* 0x000e6400080011ff */
[----:B-1----:R-:W-:Y:S05]  /*19d0*/  @!P0 BRA `(.L_x_24) ;  /* 0x00000060001c8947 */ /* 0x002fea0003800000 */
.L_x_113:
[----:B------:R2:W-:Y:S01]  /*19e0*/  SYNCS.ARRIVE.TRANS64.A1T0 RZ, [R0+URZ+0xe0], RZ ;  /* 0x0000e0ff00ff79a7 */ /* 0x0005e200081000ff */
[----:B------:R-:W-:-:S05]  /*19f0*/  VIADD R9, R9, 0x1 ;  /* 0x0000000109097836 */ /* 0x000fca0000000000 */
[----:B------:R-:W-:-:S04]  /*1a00*/  ISETP.NE.AND P0, PT, R9, 0x2, PT ;  /* 0x000000020900780c */ /* 0x000fc80003f05270 */
[----:B-1----:R-:W-:Y:S02]  /*1a10*/  SEL R3, RZ, 0x1, P0 ;  /* 0x00000001ff037807 */ /* 0x002fe40000000000 */
[----:B------:R-:W-:Y:S02]  /*1a20*/  SEL R9, R9, RZ, P0 ;  /* 0x000000ff09097207 */ /* 0x000fe40000000000 */
[----:B------:R-:W-:-:S07]  /*1a30*/  LOP3.LUT R8, R8, R3, RZ, 0x3c, !PT ;  /* 0x0000000308087212 */ /* 0x000fce00078e3cff */
.L_x_23:
[----:B------:R-:W-:Y:S01]  /*1a40*/  ULEA UR4, UR7, UR21, 0x3 ;  /* 0x0000001507047291 */ /* 0x000fe2000f8e18ff */
[----:B--2---:R-:W-:Y:S01]  /*1a50*/  SHF.L.U32 R0, R12, 0x1f, RZ ;  /* 0x0000001f0c007819 */ /* 0x004fe200000006ff */
[----:B------:R-:W-:Y:S02]  /*1a60*/  UISETP.GE.U32.AND UP0, UPT, UR48, 0xff, UPT ;  /* 0x000000ff3000788c */ /* 0x000fe4000bf06070 */
[----:B------:R-:W-:Y:S02]  /*1a70*/  ULEA UR11, UR20, UR49, 0x1 ;  /* 0x00000031140b7291 */ /* 0x000fe4000f8e08ff */
[----:B------:R-:W-:Y:S02]  /*1a80*/  ULEA UR35, UR16, UR46, 0x6 ;  /* 0x0000002e10237291 */ /* 0x000fe4000f8e30ff */
[----:B------:R-:W-:Y:S01]  /*1a90*/  USHF.L.U32 UR11, UR11, 0x6, URZ ;  /* 0x000000060b0b7899 */ /* 0x000fe200080006ff */
[----:B------:R1:W2:Y:S01]  /*1aa0*/  SYNCS.PHASECHK.TRANS64.TRYWAIT P0, [UR4+0x28], R0 ;  /* 0x00002800ff0075a7 */ /* 0x0002a20008001104 */
[----:B------:R-:W-:Y:S01]  /*1ab0*/  UMOV UR6, URZ ;  /* 0x000000ff00067c82 */ /* 0x000fe20008000000 */
[----:B------:R-:W-:Y:S09]  /*1ac0*/  BRA.U !UP0, `(.L_x_25) ;  /* 0x0000000108c07547 */ /* 0x000ff2000b800000 */
[----:B------:R-:W-:Y:S01]  /*1ad0*/  UMOV UR13, URZ ;  /* 0x000000ff000d7c82 */ /* 0x000fe20008000000 */
[----:B------:R-:W-:-:S05]  /*1ae0*/  UMOV UR4, UR7 ;  /* 0x0000000700047c82 */ /* 0x000fca0008000000 */
.L_x_31:
[----:B------:R-:W-:Y:S01]  /*1af0*/  ULEA UR33, UR4, UR21, 0x3 ;  /* 0x0000001504217291 */ /* 0x000fe2000f8e18ff */
[----:B--2---:R-:W-:Y:S01]  /*1b00*/  @!P3 MOV R2, 0x6000 ;  /* 0x000060000002b802 */ /* 0x004fe20000000f00 */
[----:B--2-4-:R-:W-:Y:S10]  /*1b10*/  @P0 BRA `(.L_x_26) ;  /* 0x00000000000c0947 */ /* 0x014ff40003800000 */
[----:B------:R-:W-:-:S04]  /*1b20*/  SHF.L.U32 R3, R12, 0x1f, RZ ;  /* 0x0000001f0c037819 */ /* 0x000fc800000006ff */
[----:B------:R-:W2:Y:S02]  /*1b30*/  SYNCS.PHASECHK.TRANS64.TRYWAIT P0, [UR33+0x28], R3 ;  /* 0x00002803ff0075a7 */ /* 0x000ea40008001121 */
[----:B--2---:R-:W-:Y:S05]  /*1b40*/  @!P0 BRA `(.L_x_27) ;  /* 0x0000005c00d48947 */ /* 0x004fea0003800000 */
.L_x_26:
[----:B------:R2:W-:Y:S01]  /*1b50*/  @!P3 SYNCS.ARRIVE.TRANS64 RZ, [UR33], R2 ;  /* 0x00000002ffffb9a7 */ /* 0x0005e20008000021 */
[----:B------:R-:W-:-:S04]  /*1b60*/  ULOP3.LUT UR5, UR25, 0x2, URZ, 0xfc, !UPT ;  /* 0x0000000219057892 */ /* 0x000fc8000f8efcff */
[----:B------:R-:W-:-:S09]  /*1b70*/  UISETP.NE.AND UP0, UPT, UR5, 0x2, UPT ;  /* 0x000000020500788c */ /* 0x000fd2000bf05270 */
[----:B------:R-:W-:Y:S05]  /*1b80*/  BRA.U UP0, `(.L_x_28) ;  /* 0x0000000100047547 */ /* 0x000fea000b800000 */
[----:B------:R-:W-:Y:S05]  /*1b90*/  BPT.TRAP 0x1 ;  /* 0x000000040000795c */ /* 0x000fea0000300000 */
.L_x_28:
[----:B------:R-:W-:Y:S04]  /*1ba0*/  BSSY.RECONVERGENT B0, `(.L_x_29) ;  /* 0x0000003000007945 */ /* 0x000fe80003800200 */
[----:B------:R-:W-:Y:S05]  /*1bb0*/  @P2 BRA `(.L_x_30) ;  /* 0x0000000000042947 */ /* 0x000fea0003800000 */
[----:B------:R-:W-:Y:S05]  /*1bc0*/  BPT.TRAP 0x1 ;  /* 0x000000040000795c */ /* 0x000fea0000300000 */
.L_x_30:
[----:B------:R-:W-:Y:S05]  /*1bd0*/  BSYNC.RECONVERGENT B0 ;  /* 0x0000000000007941 */ /* 0x000fea0003800200 */
.L_x_29:
[----:B------:R-:W-:Y:S02]  /*1be0*/  UIADD3 UR5, UPT, UPT, UR4, 0x1, URZ ;  /* 0x0000000104057890 */ /* 0x000fe4000fffe0ff */
[----:B------:R-:W-:Y:S02]  /*1bf0*/  ULEA UR32, UR4, UR31, 0xd ;  /* 0x0000001f04207291 */ /* 0x000fe4000f8e68ff */
[----:B------:R-:W-:Y:S02]  /*1c00*/  UISETP.NE.AND UP0, UPT, UR5, 0x5, UPT ;  /* 0x000000050500788c */ /* 0x000fe4000bf05270 */
[----:B------:R-:W-:Y:S02]  /*1c10*/  ULEA UR8, UR4, UR30, 0xe ;  /* 0x0000001e04087291 */ /* 0x000fe4000f8e70ff */
[----:B------:R-:W-:Y:S02]  /*1c20*/  USEL UR6, URZ, 0x1, UP0 ;  /* 0x00000001ff067887 */ /* 0x000fe40008000000 */
[----:B------:R-:W-:-:S02]  /*1c30*/  USEL UR7, UR5, URZ, UP0 ;  /* 0x000000ff05077287 */ /* 0x000fc40008000000 */
[----:B------:R-:W-:Y:S02]  /*1c40*/  UIADD3 UR4, UP0, UPT, UR28, 0x180, URZ ;  /* 0x000001801c047890 */ /* 0x000fe4000ff1e0ff */
[----:B------:R-:W-:Y:S01]  /*1c50*/  ULEA UR5, UR7, UR21, 0x3 ;  /* 0x0000001507057291 */ /* 0x000fe2000f8e18ff */
[----:B------:R-:W-:Y:S01]  /*1c60*/  LOP3.LUT R12, R12, UR6, RZ, 0x3c, !PT ;  /* 0x000000060c0c7c12 */ /* 0x000fe2000f8e3cff */
[----:B------:R-:W-:Y:S02]  /*1c70*/  USHF.L.U32 UR34, UR13, 0x7, URZ ;  /* 0x000000070d227899 */ /* 0x000fe400080006ff */
[----:B------:R-:W-:Y:S01]  /*1c80*/  UIADD3 UR13, UPT, UPT, UR13, 0x1, URZ ;  /* 0x000000010d0d7890 */ /* 0x000fe2000fffe0ff */
[----:B-1----:R-:W-:Y:S01]  /*1c90*/  SHF.L.U32 R0, R12, 0x1f, RZ ;  /* 0x0000001f0c007819 */ /* 0x002fe200000006ff */
[----:B------:R-:W-:Y:S02]  /*1ca0*/  UIADD3 UR14, UP1, UPT, UR28, 0x80, URZ ;  /* 0x000000801c0e7890 */ /* 0x000fe4000ff3e0ff */
[----:B------:R-:W-:Y:S01]  /*1cb0*/  UIADD3 UR32, UPT, UPT, UR21, 0x4400, UR32 ;  /* 0x0000440015207890 */ /* 0x000fe2000fffe020 */
[----:B------:R3:W4:Y:S01]  /*1cc0*/  SYNCS.PHASECHK.TRANS64.TRYWAIT P0, [UR5+0x28], R0 ;  /* 0x00002800ff0075a7 */ /* 0x0007220008001105 */
[----:B------:R-:W-:-:S02]  /*1cd0*/  UIADD3.X UR5, UPT, UPT, URZ, UR29, URZ, UP0, !UPT ;  /* 0x0000001dff057290 */ /* 0x000fc400087fe4ff */
[----:B------:R-:W-:Y:S02]  /*1ce0*/  UISETP.NE.AND UP0, UPT, UR13, UR24, UPT ;  /* 0x000000180d00728c */ /* 0x000fe4000bf05270 */
[----:B------:R-:W-:Y:S02]  /*1cf0*/  UIADD3.X UR15, UPT, UPT, URZ, UR29, URZ, UP1, !UPT ;  /* 0x0000001dff0f7290 */ /* 0x000fe40008ffe4ff */
[----:B------:R-:W-:Y:S02]  /*1d00*/  UPRMT UR16, URZ, 0x5410, UR27 ;  /* 0x00005410ff107896 */ /* 0x000fe4000800001b */
[----:B------:R-:W-:Y:S02]  /*1d10*/  UIADD3 UR8, UPT, UPT, UR21, 0xe400, UR8 ;  /* 0x0000e40015087890 */ /* 0x000fe4000fffe008 */
[----:B------:R-:W-:Y:S01]  /*1d20*/  UPRMT UR6, URZ, 0x5410, UR26 ;  /* 0x00005410ff067896 */ /* 0x000fe2000800001a */
[----:B------:R-:W-:Y:S01]  /*1d30*/  UMOV UR18, 0x0 ;  /* 0x0000000000127882 */ /* 0x000fe20000000000 */
[----:B------:R-:W-:Y:S01]  /*1d40*/  UMOV UR19, 0x10000000 ;  /* 0x1000000000137882 */ /* 0x000fe20000000000 */
[----:B------:R-:W-:Y:S01]  /*1d50*/  UMOV UR12, UR36 ;  /* 0x00000024000c7c82 */ /* 0x000fe20008000000 */
[----:B------:R-:W-:Y:S01]  /*1d60*/  UMOV UR9, UR33 ;  /* 0x0000002100097c82 */ /* 0x000fe20008000000 */
[----:B------:R-:W-:Y:S01]  /*1d70*/  UMOV UR10, UR34 ;  /* 0x00000022000a7c82 */ /* 0x000fe20008000000 */
[----:B------:R-:W-:Y:S03]  /*1d80*/  UTMALDG.3D.MULTICAST [UR32], [UR14], UR16, desc[UR18] ;  /* 0x000012200e0073b4 */ /* 0x000fe60008011810 */
[----:B------:R1:W-:Y:S02]  /*1d90*/  UTMALDG.3D.MULTICAST [UR8], [UR4], UR6, desc[UR18] ;  /* 0x00001208040073b4 */ /* 0x0003e40008011806 */
[----:B-1----:R-:W-:Y:S01]  /*1da0*/  UMOV UR6, UR24 ;  /* 0x0000001800067c82 */ /* 0x002fe20008000000 */
[----:B------:R-:W-:Y:S01]  /*1db0*/  UMOV UR4, UR7 ;  /* 0x0000000700047c82 */ /* 0x000fe20008000000 */
[----:B---3--:R-:W-:Y:S05]  /*1dc0*/  BRA.U UP0, `(.L_x_31) ;  /* 0xfffffffd00487547 */ /* 0x008fea000b83ffff */
.L_x_25:
[----:B------:R-:W-:Y:S01]  /*1dd0*/  ULEA UR4, UR7, UR21, 0x3 ;  /* 0x0000001507047291 */ /* 0x000fe2000f8e18ff */
[----:B-1----:R-:W-:Y:S01]  /*1de0*/  SHF.L.U32 R0, R12, 0x1f, RZ ;  /* 0x0000001f0c007819 */ /* 0x002fe200000006ff */
[----:B------:R-:W-:Y:S01]  /*1df0*/  @!P1 SYNCS.ARRIVE.TRANS64.A1T0 RZ, [UR21+0x78], RZ ;  /* 0x000078ffffff99a7 */ /* 0x000fe20008100015 */
[----:B------:R-:W-:-:S06]  /*1e00*/  UISETP.GT.AND UP0, UPT, UR45, UR44, UPT ;  /* 0x0000002c2d00728c */ /* 0x000fcc000bf04270 */
[----:B--2-4-:R1:W2:Y:S03]  /*1e10*/  SYNCS.PHASECHK.TRANS64.TRYWAIT P0, [UR4+0x28], R0 ;  /* 0x00002800ff0075a7 */ /* 0x0142a60008001104 */
[----:B------:R-:W-:Y:S05]  /*1e20*/  BRA.U !UP0, `(.L_x_32) ;  /* 0x0000000108bc7547 */ /* 0x000fea000b800000 */
[----:B------:R-:W-:Y:S01]  /*1e30*/  UIADD3 UR13, UPT, UPT, UR47, UR6, URZ ;  /* 0x000000062f0d7290 */ /* 0x000fe2000fffe0ff */
[----:B------:R-:W-:-:S11]  /*1e40*/  UMOV UR4, UR7 ;  /* 0x0000000700047c82 */ /* 0x000fd60008000000 */
.L_x_38:
[----:B------:R-:W-:Y:S01]  /*1e50*/  ULEA UR17, UR4, UR21, 0x3 ;  /* 0x0000001504117291 */ /* 0x000fe2000f8e18ff */
[----:B--2---:R-:W-:Y:S01]  /*1e60*/  @!P3 MOV R2, 0x6000 ;  /* 0x000060000002b802 */ /* 0x004fe20000000f00 */
[----:B--2-4-:R-:W-:Y:S10]  /*1e70*/  @P0 BRA `(.L_x_33) ;  /* 0x00000000000c0947 */ /* 0x014ff40003800000 */
[----:B------:R-:W-:-:S04]  /*1e80*/  SHF.L.U32 R3, R12, 0x1f, RZ ;  /* 0x0000001f0c037819 */ /* 0x000fc800000006ff */
[----:B------:R-:W2:Y:S02]  /*1e90*/  SYNCS.PHASECHK.TRANS64.TRYWAIT P0, [UR17+0x28], R3 ;  /* 0x00002803ff0075a7 */ /* 0x000ea40008001111 */
[----:B--2---:R-:W-:Y:S05]  /*1ea0*/  @!P0 BRA `(.L_x_34) ;  /* 0x0000005c00148947 */ /* 0x004fea0003800000 */
.L_x_33:
[----:B------:R2:W-:Y:S01]  /*1eb0*/  @!P3 SYNCS.ARRIVE.TRANS64 RZ, [UR17], R2 ;  /* 0x00000002ffffb9a7 */ /* 0x0005e20008000011 */
[----:B------:R-:W-:-:S04]  /*1ec0*/  ULOP3.LUT UR5, UR25, 0x2, URZ, 0xfc, !UPT ;  /* 0x0000000219057892 */ /* 0x000fc8000f8efcff */
[----:B------:R-:W-:-:S09]  /*1ed0*/  UISETP.NE.AND UP0, UPT, UR5, 0x2, UPT ;  /* 0x000000020500788c */ /* 0x000fd2000bf05270 */
[----:B------:R-:W-:Y:S05]  /*1ee0*/  BRA.U UP0, `(.L_x_35) ;  /* 0x0000000100047547 */ /* 0x000fea000b800000 */
[----:B------:R-:W-:Y:S05]  /*1ef0*/  BPT.TRAP 0x1 ;  /* 0x000000040000795c */ /* 0x000fea0000300000 */
.L_x_35:
[----:B------:R-:W-:Y:S04]  /*1f00*/  BSSY.RECONVERGENT B0, `(.L_x_36) ;  /* 0x0000003000007945 */ /* 0x000fe80003800200 */
[----:B------:R-:W-:Y:S05]  /*1f10*/  @P2 BRA `(.L_x_37) ;  /* 0x0000000000042947 */ /* 0x000fea0003800000 */
[----:B------:R-:W-:Y:S05]  /*1f20*/  BPT.TRAP 0x1 ;  /* 0x000000040000795c */ /* 0x000fea0000300000 */
.L_x_37:
[----:B------:R-:W-:Y:S05]  /*1f30*/  BSYNC.RECONVERGENT B0 ;  /* 0x0000000000007941 */ /* 0x000fea0003800200 */
.L_x_36:
[----:B------:R-:W-:Y:S02]  /*1f40*/  UIADD3 UR5, UPT, UPT, UR4, 0x1, URZ ;  /* 0x0000000104057890 */ /* 0x000fe4000fffe0ff */
[----:B------:R-:W-:Y:S02]  /*1f50*/  UIADD3 UR14, UP1, UPT, UR28, 0x80, URZ ;  /* 0x000000801c0e7890 */ /* 0x000fe4000ff3e0ff */
[----:B------:R-:W-:Y:S02]  /*1f60*/  UISETP.NE.AND UP0, UPT, UR5, 0x5, UPT ;  /* 0x000000050500788c */ /* 0x000fe4000bf05270 */
[----:B------:R-:W-:Y:S02]  /*1f70*/  ULEA UR16, UR4, UR38, 0xd ;  /* 0x0000002604107291 */ /* 0x000fe4000f8e68ff */
[----:B------:R-:W-:Y:S02]  /*1f80*/  USEL UR8, URZ, 0x1, UP0 ;  /* 0x00000001ff087887 */ /* 0x000fe40008000000 */
[----:B------:R-:W-:-:S02]  /*1f90*/  USEL UR7, UR5, URZ, UP0 ;  /* 0x000000ff05077287 */ /* 0x000fc40008000000 */
[----:B------:R-:W-:Y:S02]  /*1fa0*/  UIADD3 UR22, UP0, UPT, UR28, 0x180, URZ ;  /* 0x000001801c167890 */ /* 0x000fe4000ff1e0ff */
[----:B------:R-:W-:Y:S01]  /*1fb0*/  ULEA UR5, UR7, UR21, 0x3 ;  /* 0x0000001507057291 */ /* 0x000fe2000f8e18ff */
[----:B------:R-:W-:Y:S01]  /*1fc0*/  LOP3.LUT R12, R12, UR8, RZ, 0x3c, !PT ;  /* 0x000000080c0c7c12 */ /* 0x000fe2000f8e3cff */
[----:B------:R-:W-:Y:S02]  /*1fd0*/  ULEA UR8, UR4, UR37, 0xe ;  /* 0x0000002504087291 */ /* 0x000fe4000f8e70ff */
[----:B------:R-:W-:Y:S01]  /*1fe0*/  USHF.L.U32 UR18, UR6, 0x7, URZ ;  /* 0x0000000706127899 */ /* 0x000fe200080006ff */
[----:B-1----:R-:W-:Y:S01]  /*1ff0*/  SHF.L.U32 R0, R12, 0x1f, RZ ;  /* 0x0000001f0c007819 */ /* 0x002fe200000006ff */
[----:B------:R-:W-:Y:S02]  /*2000*/  UPRMT UR4, URZ, 0x5410, UR27 ;  /* 0x00005410ff047896 */ /* 0x000fe4000800001b */
[----:B------:R-:W-:Y:S01]  /*2010*/  UIADD3.X UR15, UPT, UPT, URZ, UR29, URZ, UP1, !UPT ;  /* 0x0000001dff0f7290 */ /* 0x000fe20008ffe4ff */
[----:B------:R3:W4:Y:S01]  /*2020*/  SYNCS.PHASECHK.TRANS64.TRYWAIT P0, [UR5+0x28], R0 ;  /* 0x00002800ff0075a7 */ /* 0x0007220008001105 */
[----:B------:R-:W-:-:S02]  /*2030*/  UPRMT UR5, URZ, 0x5410, UR26 ;  /* 0x00005410ff057896 */ /* 0x000fc4000800001a */
[----:B------:R-:W-:Y:S01]  /*2040*/  UIADD3.X UR23, UPT, UPT, URZ, UR29, URZ, UP0, !UPT ;  /* 0x0000001dff177290 */ /* 0x000fe200087fe4ff */
[----:B------:R-:W-:Y:S01]  /*2050*/  UMOV UR32, 0x0 ;  /* 0x0000000000207882 */ /* 0x000fe20000000000 */
[----:B------:R-:W-:Y:S01]  /*2060*/  UMOV UR33, 0x10000000 ;  /* 0x1000000000217882 */ /* 0x000fe20000000000 */
[----:B------:R-:W-:Y:S01]  /*2070*/  UMOV UR19, UR35 ;  /* 0x0000002300137c82 */ /* 0x000fe20008000000 */
[----:B------:R-:W-:Y:S01]  /*2080*/  UMOV UR20, UR36 ;  /* 0x0000002400147c82 */ /* 0x000fe20008000000 */
[----:B------:R-:W-:Y:S01]  /*2090*/  UMOV UR12, UR36 ;  /* 0x00000024000c7c82 */ /* 0x000fe20008000000 */
[----:B------:R-:W-:Y:S01]  /*20a0*/  UMOV UR9, UR17 ;  /* 0x0000001100097c82 */ /* 0x000fe20008000000 */
[----:B------:R-:W-:Y:S01]  /*20b0*/  UMOV UR10, UR18 ;  /* 0x00000012000a7c82 */ /* 0x000fe20008000000 */
[----:B------:R1:W-:Y:S01]  /*20c0*/  UTMALDG.3D.MULTICAST [UR16], [UR14], UR4, desc[UR32] ;  /* 0x000020100e0073b4 */ /* 0x0003e20008011804 */
[----:B------:R-:W-:-:S04]  /*20d0*/  UIADD3 UR6, UPT, UPT, UR6, 0x1, URZ ;  /* 0x0000000106067890 */ /* 0x000fc8000fffe0ff */
[----:B------:R-:W-:Y:S01]  /*20e0*/  UISETP.NE.AND UP0, UPT, UR6, UR13, UPT ;  /* 0x0000000d0600728c */ /* 0x000fe2000bf05270 */
[----:B------:R3:W-:Y:S01]  /*20f0*/  UTMALDG.3D.MULTICAST [UR8], [UR22], UR5, desc[UR32] ;  /* 0x00002008160073b4 */ /* 0x0007e20008011805 */
[----:B-1----:R-:W-:-:S07]  /*2100*/  UMOV UR4, UR7 ;  /* 0x0000000700047c82 */ /* 0x002fce0008000000 */
[----:B---3--:R-:W-:Y:S05]  /*2110*/  BRA.U UP0, `(.L_x_38) ;  /* 0xfffffffd004c7547 */ /* 0x008fea000b83ffff */
.L_x_32:
[C---:B------:R-:W-:Y:S01]  /*2120*/  LEA R3, R11.reuse, UR21, 0x3 ;  /* 0x000000150b037c11 */ /* 0x040fe2000f8e18ff */
[----:B------:R-:W-:Y:S01]  /*2130*/  NOP ;  /* 0x0000000000007918 */ /* 0x000fe20000000000 */
[----:B-1----:R-:W-:Y:S02]  /*2140*/  SHF.L.U32 R0, R10, 0x1f, RZ ;  /* 0x0000001f0a007819 */ /* 0x002fe400000006ff */
[----:B------:R-:W-:Y:S02]  /*2150*/  LEA R5, R11, UR21, 0x4 ;  /* 0x000000150b057c11 */ /* 0x000fe4000f8e20ff */
[----:B--2-4-:R-:W1:Y:S02]  /*2160*/  SYNCS.PHASECHK.TRANS64.TRYWAIT P0, [R3+URZ+0x80], R0 ;  /* 0x00008000030075a7 */ /* 0x014e6400080011ff */
[----:B-1----:R-:W-:Y:S05]  /*2170*/  @!P0 BRA `(.L_x_39) ;  /* 0x0000005800788947 */ /* 0x002fea0003800000 */
.L_x_116:
[----:B------:R-:W2:Y:S01]  /*2180*/  LDS.128 R4, [R5+0x110] ;  /* 0x0001100005047984 */ /* 0x000ea20000000c00 */
[----:B------:R-:W-:Y:S01]  /*2190*/  UISETP.GE.AND UP0, UPT, UR42, 0x1, UPT ;  /* 0x000000012a00788c */ /* 0x000fe2000bf06270 */
[----:B------:R-:W-:Y:S01]  /*21a0*/  @!PT LDS RZ, [RZ] ;  /* 0x00000000fffff984 */ /* 0x000fe20000000800 */
[----:B------:R-:W-:Y:S01]  /*21b0*/  @!PT LDS RZ, [RZ] ;  /* 0x00000000fffff984 */ /* 0x000fe20000000800 */
[----:B------:R-:W-:Y:S01]  /*21c0*/  @!PT LDS RZ, [RZ] ;  /* 0x00000000fffff984 */ /* 0x000fe20000000800 */
[----:B------:R-:W-:Y:S01]  /*21d0*/  @!PT LDS RZ, [RZ] ;  /* 0x00000000fffff984 */ /* 0x000fe20000000800 */
[----:B------:R3:W-:Y:S06]  /*21e0*/  MEMBAR.ALL.CTA ;  /* 0x0000000000007992 */ /* 0x0007ec0000008000 */
[----:B---3--:R-:W3:Y:S01]  /*21f0*/  FENCE.VIEW.ASYNC.S ;  /* 0x00000000000073c6 */ /* 0x008ee20000000000 */
[----:B--2---:R-:W-:-:S13]  /*2200*/  LOP3.LUT P0, RZ, R6, 0x1, RZ, 0xc0, !PT ;  /* 0x0000000106ff7812 */ /* 0x004fda000780c0ff */
[----:B---3--:R-:W-:Y:S01]  /*2210*/  VOTEU.ANY UP1, P0 ;  /* 0x0000000000ff7886 */ /* 0x008fe20000020100 */
[----:B------:R-:W-:-:S13]  /*2220*/  PLOP3.LUT P0, PT, PT, PT, UP1, 0x80, 0x8 ;  /* 0x000000000008781c */ /* 0x000fda0003f0f018 */
[----:B-1----:R-:W-:Y:S02]  /*2230*/  @P0 LOP3.LUT R0, R5, 0xffff, RZ, 0xc0, !PT ;  /* 0x0000ffff05000812 */ /* 0x002fe400078ec0ff */
[----:B------:R-:W-:Y:S02]  /*2240*/  @P0 MOV R2, R4 ;  /* 0x0000000400020202 */ /* 0x000fe40000000f00 */
[----:B------:R-:W-:Y:S01]  /*2250*/  @P0 R2UR UR5, R0 ;  /* 0x00000000000502ca */ /* 0x000fe200000e0000 */
[----:B------:R-:W-:Y:S01]  /*2260*/  VIADD R0, R3, 0x90 ;  /* 0x0000009003007836 */ /* 0x000fe20000000000 */
[----:B------:R-:W-:Y:S02]  /*2270*/  @P0 SHF.R.U32.HI R4, RZ, 0x10, R5 ;  /* 0x00000010ff040819 */ /* 0x000fe40000011605 */
[----:B------:R-:W-:Y:S02]  /*2280*/  @P0 R2UR UR6, R2 ;  /* 0x00000000020602ca */ /* 0x000fe400000e0000 */
[----:B------:R-:W-:-:S02]  /*2290*/  PRMT R0, RZ, 0x654, R0 ;  /* 0x00000654ff007816 */ /* 0x000fc40000000000 */
[----:B------:R-:W-:Y:S02]  /*22a0*/  @P0 R2UR UR4, R4 ;  /* 0x00000000040402ca */ /* 0x000fe400000e0000 */
[----:B------:R1:W-:Y:S03]  /*22b0*/  SYNCS.ARRIVE.TRANS64.RED.A1T0 RZ, [R0+URZ], RZ ;  /* 0x000000ff00ff79a7 */ /* 0x0003e600081004ff */
[----:B------:R-:W-:-:S04]  /*22c0*/  @UP1 UMOV UR39, UR5 ;  /* 0x0000000500271c82 */ /* 0x000fc80008000000 */
[----:B------:R-:W-:-:S04]  /*22d0*/  @UP1 UMOV UR40, UR6 ;  /* 0x0000000600281c82 */ /* 0x000fc80008000000 */
[----:B------:R-:W-:Y:S01]  /*22e0*/  @UP1 UMOV UR36, UR4 ;  /* 0x0000000400241c82 */ /* 0x000fe20008000000 */
[----:B------:R-:W-:Y:S05]  /*22f0*/  BRA.U !UP0, `(.L_x_40) ;  /* 0x0000000108d47547 */ /* 0x000fea000b800000 */
[----:B------:R-:W2:Y:S01]  /*2300*/  LDCU.128 UR12, c[0x0][0xb10] ;  /* 0x00016200ff0c77ac */ /* 0x000ea20008000c00 */
[----:B------:R-:W3:Y:S01]  /*2310*/  LDCU UR22, c[0x0][0xb20] ;  /* 0x00016400ff1677ac */ /* 0x000ee20008000800 */
[----:B------:R-:W4:Y:S01]  /*2320*/  LDCU UR20, c[0x0][0xb0c] ;  /* 0x00016180ff1477ac */ /* 0x000f220008000800 */
[----:B------:R-:W1:Y:S01]  /*2330*/  LDCU.64 UR8, c[0x0][0xb28] ;  /* 0x00016500ff0877ac */ /* 0x000e620008000a00 */
[----:B------:R-:W-:Y:S02]  /*2340*/  UISETP.NE.AND UP3, UPT, UR42, 0x1, UPT ;  /* 0x000000012a00788c */ /* 0x000fe4000bf65270 */
[----:B--2---:R-:W-:Y:S02]  /*2350*/  UIMAD.WIDE.U32 UR10, UR41, UR15, URZ ;  /* 0x0000000f290a72a5 */ /* 0x004fe4000f8e00ff */
[----:B------:R-:W-:Y:S02]  /*2360*/  UIMAD.WIDE.U32 UR4, UR43, UR12, URZ ;  /* 0x0000000c2b0472a5 */ /* 0x000fe4000f8e00ff */
[----:B------:R-:W-:-:S02]  /*2370*/  UISETP.NE.AND UP0, UPT, UR14, 0x1, UPT ;  /* 0x000000010e00788c */ /* 0x000fc4000bf05270 */
[----:B------:R-:W-:Y:S01]  /*2380*/  UIMAD.WIDE.U32 UR18, UR39, UR15, URZ ;  /* 0x0000000f271272a5 */ /* 0x000fe2000f8e00ff */
[----:B------:R-:W-:Y:S02]  /*2390*/  UMOV UR10, UR11 ;  /* 0x0000000b000a7c82 */ /* 0x000fe40008000000 */
[----:B------:R-:W-:Y:S01]  /*23a0*/  UMOV UR4, UR5 ;  /* 0x0000000500047c82 */ /* 0x000fe20008000000 */
[----:B---3--:R-:W-:Y:S02]  /*23b0*/  USHF.R.U32.HI UR10, URZ, UR22, UR10 ;  /* 0x00000016ff0a7299 */ /* 0x008fe4000801160a */
[----:B----4-:R-:W-:Y:S02]  /*23c0*/  UISETP.NE.AND UP2, UPT, UR20, 0x1, UPT ;  /* 0x000000011400788c */ /* 0x010fe4000bf45270 */
[----:B------:R-:W-:Y:S02]  /*23d0*/  USHF.R.U32.HI UR4, URZ, UR13, UR4 ;  /* 0x0000000dff047299 */ /* 0x000fe40008011604 */
[----:B------:R-:W-:-:S02]  /*23e0*/  USEL UR5, UR41, UR10, !UP0 ;  /* 0x0000000a29057287 */ /* 0x000fc4000c000000 */
[----:B------:R-:W-:Y:S02]  /*23f0*/  USEL UR6, UR43, UR4, !UP2 ;  /* 0x000000042b067287 */ /* 0x000fe4000d000000 */
[----:B-1----:R-:W-:Y:S01]  /*2400*/  UIMAD.WIDE.U32 UR10, UR5, UR8, URZ ;  /* 0x00000008050a72a5 */ /* 0x002fe2000f8e00ff */
[----:B------:R-:W-:Y:S01]  /*2410*/  UMOV UR4, UR19 ;  /* 0x0000001300047c82 */ /* 0x000fe20008000000 */
[----:B------:R-:W-:Y:S02]  /*2420*/  UIMAD.WIDE.U32 UR16, UR40, UR12, URZ ;  /* 0x0000000c281072a5 */ /* 0x000fe4000f8e00ff */
[----:B------:R-:W-:-:S03]  /*2430*/  UIMAD.WIDE.U32 UR18, UR6, UR8, URZ ;  /* 0x00000008061272a5 */ /* 0x000fc6000f8e00ff */
[----:B------:R-:W-:Y:S01]  /*2440*/  UMOV UR10, UR11 ;  /* 0x0000000b000a7c82 */ /* 0x000fe20008000000 */
[----:B------:R-:W-:Y:S02]  /*2450*/  USHF.R.U32.HI UR4, URZ, UR22, UR4 ;  /* 0x00000016ff047299 */ /* 0x000fe40008011604 */
[----:B------:R-:W-:Y:S01]  /*2460*/  @UP3 USHF.R.U32.HI UR5, URZ, UR9, UR10 ;  /* 0x00000009ff053299 */ /* 0x000fe2000801160a */
[----:B------:R-:W-:Y:S01]  /*2470*/  UMOV UR16, UR17 ;  /* 0x0000001100107c82 */ /* 0x000fe20008000000 */
[----:B------:R-:W-:Y:S01]  /*2480*/  UMOV UR18, UR19 ;  /* 0x0000001300127c82 */ /* 0x000fe20008000000 */
[----:B------:R-:W-:Y:S02]  /*2490*/  USHF.R.U32.HI UR13, URZ, UR13, UR16 ;  /* 0x0000000dff0d7299 */ /* 0x000fe40008011610 */
[----:B------:R-:W-:Y:S02]  /*24a0*/  USEL UR4, UR39, UR4, !UP0 ;  /* 0x0000000427047287 */ /* 0x000fe4000c000000 */
[----:B------:R-:W-:-:S02]  /*24b0*/  @UP3 USHF.R.U32.HI UR6, URZ, UR9, UR18 ;  /* 0x00000009ff063299 */ /* 0x000fc40008011612 */
[----:B------:R-:W-:Y:S02]  /*24c0*/  UIMAD UR10, UR42, UR5, URZ ;  /* 0x000000052a0a72a4 */ /* 0x000fe4000f8e02ff */
[----:B------:R-:W-:Y:S02]  /*24d0*/  USEL UR5, UR40, UR13, !UP2 ;  /* 0x0000000d28057287 */ /* 0x000fe4000d000000 */
[----:B------:R-:W-:Y:S02]  /*24e0*/  UIMAD UR12, UR42, UR6, URZ ;  /* 0x000000062a0c72a4 */ /* 0x000fe4000f8e02ff */
[----:B------:R-:W-:Y:S02]  /*24f0*/  UISETP.GE.AND UP0, UPT, UR4, UR10, UPT ;  /* 0x0000000a0400728c */ /* 0x000fe4000bf06270 */
[----:B------:R-:W-:Y:S02]  /*2500*/  UIMAD.WIDE.U32 UR10, UR4, UR8, URZ ;  /* 0x00000008040a72a5 */ /* 0x000fe4000f8e00ff */
[----:B------:R-:W-:-:S02]  /*2510*/  UISETP.GE.OR UP0, UPT, UR5, UR12, UP0 ;  /* 0x0000000c0500728c */ /* 0x000fc40008706670 */
        /* <DEDUP_REMOVED lines=19> */
.L_x_40:
[----:B------:R-:W2:Y:S02]  /*2650*/  LDCU UR4, c[0x0][0xb30] ;  /* 0x00016600ff0477ac */ /* 0x000ea40008000800 */
[----:B--2---:R-:W-:-:S09]  /*2660*/  UISETP.NE.AND UP0, UPT, UR4, 0x1, UPT ;  /* 0x000000010400788c */ /* 0x004fd2000bf05270 */
[----:B------:R-:W-:Y:S05]  /*2670*/  BRA.U UP0, `(.L_x_41) ;  /* 0x0000000100447547 */ /* 0x000fea000b800000 */
        /* <DEDUP_REMOVED lines=17> */
.L_x_41:
[----:B------:R-:W-:Y:S01]  /*2790*/  VIADD R11, R11, 0x1 ;  /* 0x000000010b0b7836 */ /* 0x000fe20000000000 */
[----:B------:R-:W-:Y:S01]  /*27a0*/  PLOP3.LUT P1, PT, PT, PT, PT, 0x80, 0x8 ;  /* 0x000000000008781c */ /* 0x000fe20003f2f070 */
[----:B------:R-:W-:Y:S02]  /*27b0*/  UIADD3 UR16, UPT, UPT, UR40, UR59, URZ ;  /* 0x0000003b28107290 */ /* 0x000fe4000fffe0ff */
[----:B------:R-:W-:Y:S01]  /*27c0*/  UIADD3 UR20, UPT, UPT, UR39, UR62, URZ ;  /* 0x0000003e27147290 */ /* 0x000fe2000fffe0ff */
[----:B------:R-:W-:-:S04]  /*27d0*/  ISETP.NE.AND P0, PT, R11, 0x2, PT ;  /* 0x000000020b00780c */ /* 0x000fc80003f05270 */
[----:B------:R-:W-:Y:S02]  /*27e0*/  SEL R3, RZ, 0x1, P0 ;  /* 0x00000001ff037807 */ /* 0x000fe40000000000 */
[----:B------:R-:W-:Y:S02]  /*27f0*/  SEL R11, R11, RZ, P0 ;  /* 0x000000ff0b0b7207 */ /* 0x000fe40000000000 */
[----:B------:R-:W-:Y:S01]  /*2800*/  LOP3.LUT R10, R10, R3, RZ, 0x3c, !PT ;  /* 0x000000030a0a7212 */ /* 0x000fe200078e3cff */
[----:B------:R-:W-:Y:S06]  /*2810*/  BRA.U UP1, `(.L_x_42) ;  /* 0xfffffff101547547 */ /* 0x000fec000b83ffff */
[----:B------:R-:W-:Y:S01]  /*2820*/  UIADD3 UR21, UPT, UPT, UR21, 0x28, URZ ;  /* 0x0000002815157890 */ /* 0x000fe2000fffe0ff */
[----:B------:R-:W-:-:S03]  /*2830*/  SHF.L.U32 R3, R12, 0x1f, RZ ;  /* 0x0000001f0c037819 */ /* 0x000fc600000006ff */
[----:B------:R-:W-:-:S09]  /*2840*/  ULEA UR4, UR7, UR21, 0x3 ;  /* 0x0000001507047291 */ /* 0x000fd2000f8e18ff */
[----:B------:R-:W2:Y:S02]  /*2850*/  SYNCS.PHASECHK.TRANS64.TRYWAIT P0, [UR4], R3 ;  /* 0x00000003ff0075a7 */ /* 0x000ea40008001104 */
[----:B--2---:R-:W-:Y:S05]  /*2860*/  @!P0 BRA `(.L_x_43) ;  /* 0x0000005000d08947 */ /* 0x004fea0003800000 */
.L_x_118:
[----:B------:R-:W-:-:S04]  /*2870*/  UIADD3 UR4, UPT, UPT, UR7, 0x1, URZ ;  /* 0x0000000107047890 */ /* 0x000fc8000fffe0ff */
[----:B------:R-:W-:-:S04]  /*2880*/  UISETP.NE.AND UP0, UPT, UR4, 0x5, UPT ;  /* 0x000000050400788c */ /* 0x000fc8000bf05270 */
[----:B------:R-:W-:Y:S02]  /*2890*/  USEL UR6, URZ, 0x1, UP0 ;  /* 0x00000001ff067887 */ /* 0x000fe40008000000 */
[----:B------:R-:W-:-:S04]  /*28a0*/  USEL UR4, UR4, URZ, UP0 ;  /* 0x000000ff04047287 */ /* 0x000fc80008000000 */
[----:B------:R-:W-:Y:S01]  /*28b0*/  ULEA UR5, UR4, UR21, 0x3 ;  /* 0x0000001504057291 */ /* 0x000fe2000f8e18ff */
[----:B------:R-:W-:-:S04]  /*28c0*/  LOP3.LUT R2, R12, UR6, RZ, 0x3c, !PT ;  /* 0x000000060c027c12 */ /* 0x000fc8000f8e3cff */
[----:B-1----:R-:W-:-:S04]  /*28d0*/  SHF.L.U32 R3, R2, 0x1f, RZ ;  /* 0x0000001f02037819 */ /* 0x002fc800000006ff */
[----:B------:R-:W1:Y:S02]  /*28e0*/  SYNCS.PHASECHK.TRANS64.TRYWAIT P0, [UR5], R3 ;  /* 0x00000003ff0075a7 */ /* 0x000e640008001105 */
[----:B-1----:R-:W-:Y:S05]  /*28f0*/  @!P0 BRA `(.L_x_44) ;  /* 0x0000005000c48947 */ /* 0x002fea0003800000 */
.L_x_120:
        /* <DEDUP_REMOVED lines=9> */
.L_x_122:
        /* <DEDUP_REMOVED lines=9> */
.L_x_124:
[----:B------:R-:W-:-:S04]  /*2a20*/  UIADD3 UR4, UPT, UPT, UR4, 0x1, URZ ;  /* 0x0000000104047890 */ /* 0x000fc8000fffe0ff */
[----:B------:R-:W-:-:S04]  /*2a30*/  UISETP.NE.AND UP0, UPT, UR4, 0x5, UPT ;  /* 0x000000050400788c */ /* 0x000fc8000bf05270 */
[----:B------:R-:W-:Y:S02]  /*2a40*/  USEL UR5, URZ, 0x1, UP0 ;  /* 0x00000001ff057887 */ /* 0x000fe40008000000 */
[----:B------:R-:W-:-:S04]  /*2a50*/  USEL UR4, UR4, URZ, UP0 ;  /* 0x000000ff04047287 */ /* 0x000fc80008000000 */
[----:B------:R-:W-:Y:S01]  /*2a60*/  ULEA UR4, UR4, UR21, 0x3 ;  /* 0x0000001504047291 */ /* 0x000fe2000f8e18ff */
[----:B-1----:R-:W-:-:S04]  /*2a70*/  LOP3.LUT R3, R2, UR5, RZ, 0x3c, !PT ;  /* 0x0000000502037c12 */ /* 0x002fc8000f8e3cff */
[----:B------:R-:W-:Y:S01]  /*2a80*/  SHF.L.U32 R3, R3, 0x1f, RZ ;  /* 0x0000001f03037819 */ /* 0x000fe200000006ff */
[----:B------:R-:W-:-:S07]  /*2a90*/  IMAD.U32 R0, RZ, RZ, UR4 ;  /* 0x00000004ff007e24 */ /* 0x000fce000f8e00ff */
.L_x_47:
[----:B-1----:R1:W2:Y:S02]  /*2aa0*/  SYNCS.PHASECHK.TRANS64.TRYWAIT P0, [R0+URZ], R3 ;  /* 0x00000003000075a7 */ /* 0x0022a400080011ff */
[----:B--2---:R-:W-:Y:S05]  /*2ab0*/  @!P0 NANOSLEEP.SYNCS 0x989680 ;  /* 0x009896800000895d */ /* 0x004fea0003900000 */
[----:B------:R-:W2:Y:S02]  /*2ac0*/  @!P0 SYNCS.PHASECHK.TRANS64 P0, [R0+URZ], R3 ;  /* 0x00000003000085a7 */ /* 0x000ea400080010ff */
[----:B--2---:R-:W-:Y:S05]  /*2ad0*/  @P0 EXIT ;  /* 0x000000000000094d */ /* 0x004fea0003800000 */
[----:B------:R-:W-:Y:S05]  /*2ae0*/  BRA `(.L_x_47) ;  /* 0xfffffffc00ec7947 */ /* 0x000fea000383ffff */
.L_x_22:
[----:B------:R-:W2:Y:S02]  /*2af0*/  S2UR UR4, SR_CgaCtaId ;  /* 0x00000000000479c3 */ /* 0x000ea40000008800 */
[----:B--2---:R-:W-:-:S04]  /*2b00*/  UISETP.NE.AND UP0, UPT, UR4, URZ, UPT ;  /* 0x000000ff0400728c */ /* 0x004fc8000bf05270 */
[----:B------:R-:W-:-:S09]  /*2b10*/  UISETP.NE.OR UP0, UPT, UR17, 0x1, UP0 ;  /* 0x000000011100788c */ /* 0x000fd20008705670 */
[----:B------:R-:W-:Y:S05]  /*2b20*/  BRA.U UP0, `(.L_x_48) ;  /* 0x00000005004c7547 */ /* 0x000fea000b800000 */
[----:B------:R-:W2:Y:S01]  /*2b30*/  S2UR UR5, SR_CgaCtaId ;  /* 0x00000000000579c3 */ /* 0x000ea20000008800 */
[----:B------:R-:W-:Y:S01]  /*2b40*/  UMOV UR4, 0x400 ;  /* 0x0000040000047882 */ /* 0x000fe20000000000 */
[----:B------:R-:W-:Y:S01]  /*2b50*/  ISETP.GE.U32.AND P2, PT, R0, 0x4, PT ;  /* 0x000000040000780c */ /* 0x000fe20003f46070 */
[----:B------:R-:W-:Y:S01]  /*2b60*/  IMAD.MOV.U32 R12, RZ, RZ, 0x1 ;  /* 0x00000001ff0c7424 */ /* 0x000fe200078e00ff */
[----:B------:R-:W-:Y:S02]  /*2b70*/  CS2R R10, SRZ ;  /* 0x00000000000a7805 */ /* 0x000fe4000001ff00 */
[----:B------:R-:W-:Y:S01]  /*2b80*/  CS2R R8, SRZ ;  /* 0x0000000000087805 */ /* 0x000fe2000001ff00 */
[----:B--2---:R-:W-:-:S03]  /*2b90*/  ULEA UR6, UR5, UR4, 0x18 ;  /* 0x0000000405067291 */ /* 0x004fc6000f8ec0ff */
[----:B------:R-:W-:-:S09]  /*2ba0*/  UMOV UR5, URZ ;  /* 0x000000ff00057c82 */ /* 0x000fd20008000000 */
.L_x_52:
[----:B------:R-:W-:Y:S02]  /*2bb0*/  LEA R2, R8, UR6, 0x3 ;  /* 0x0000000608027c11 */ /* 0x000fe4000f8e18ff */
[----:B------:R-:W-:-:S03]  /*2bc0*/  SHF.L.U32 R5, R9, 0x1f, RZ ;  /* 0x0000001f09057819 */ /* 0x000fc600000006ff */
[----:B------:R-:W-:Y:S01]  /*2bd0*/  VIADD R4, R2, 0xf0 ;  /* 0x000000f002047836 */ /* 0x000fe20000000000 */
[----:B------:R-:W2:Y:S02]  /*2be0*/  SYNCS.PHASECHK.TRANS64.TRYWAIT P0, [R2+URZ+0xe0], R5 ;  /* 0x0000e005020075a7 */ /* 0x000ea400080011ff */
[----:B--2---:R-:W-:Y:S05]  /*2bf0*/  @!P0 BRA `(.L_x_49) ;  /* 0x00000050004c8947 */ /* 0x004fea0003800000 */
.L_x_125:
[----:B------:R-:W-:Y:S01]  /*2c00*/  ULEA UR4, UR5, UR6, 0x3 ;  /* 0x0000000605047291 */ /* 0x000fe2000f8e18ff */
[----:B------:R-:W-:Y:S02]  /*2c10*/  PRMT R4, RZ, 0x654, R4 ;  /* 0x00000654ff047816 */ /* 0x000fe40000000004 */
[----:B--2---:R-:W-:Y:S01]  /*2c20*/  SHF.L.U32 R5, R12, 0x1f, RZ ;  /* 0x0000001f0c057819 */ /* 0x004fe200000006ff */
[----:B------:R-:W-:Y:S01]  /*2c30*/  UIADD3 UR7, UPT, UPT, UR4, 0x80, URZ ;  /* 0x0000008004077890 */ /* 0x000fe2000fffe0ff */
[----:B------:R2:W-:Y:S05]  /*2c40*/  SYNCS.ARRIVE.TRANS64.RED.A1T0 RZ, [R4+URZ], RZ ;  /* 0x000000ff04ff79a7 */ /* 0x0005ea00081004ff */
[----:B------:R-:W-:Y:S01]  /*2c50*/  IMAD.U32 R7, RZ, RZ, UR7 ;  /* 0x00000007ff077e24 */ /* 0x000fe2000f8e00ff */
[----:B------:R-:W3:Y:S04]  /*2c60*/  SYNCS.PHASECHK.TRANS64.TRYWAIT P0, [UR4+0x90], R5 ;  /* 0x00009005ff0075a7 */ /* 0x000ee80008001104 */
[----:B------:R-:W-:Y:S01]  /*2c70*/  PRMT R6, R0, 0x654, R7 ;  /* 0x0000065400067816 */ /* 0x000fe20000000007 */
[----:B--2---:R-:W-:Y:S01]  /*2c80*/  @!P2 IMAD.MOV.U32 R4, RZ, RZ, 0x10 ;  /* 0x00000010ff04a424 */ /* 0x004fe200078e00ff */
[----:B---3--:R-:W-:Y:S06]  /*2c90*/  @!P0 BRA `(.L_x_50) ;  /* 0x0000005000388947 */ /* 0x008fec0003800000 */
.L_x_127:
[----:B------:R-:W-:Y:S01]  /*2ca0*/  ULEA UR8, UR5, UR6, 0x4 ;  /* 0x0000000605087291 */ /* 0x000fe2000f8e20ff */
[----:B------:R-:W-:Y:S01]  /*2cb0*/  SEL R3, R6, R3, !P2 ;  /* 0x0000000306037207 */ /* 0x000fe20005000000 */
[----:B------:R-:W-:Y:S01]  /*2cc0*/  UIADD3 UR9, UPT, UPT, UR4, 0x80, URZ ;  /* 0x0000008004097890 */ /* 0x000fe2000fffe0ff */
[----:B--2---:R-:W-:Y:S01]  /*2cd0*/  LEA R2, R11, UR6, 0x3 ;  /* 0x000000060b027c11 */ /* 0x004fe2000f8e18ff */
[----:B------:R-:W-:Y:S01]  /*2ce0*/  UIADD3 UR8, UPT, UPT, UR8, 0x110, URZ ;  /* 0x0000011008087890 */ /* 0x000fe2000fffe0ff */
[----:B------:R-:W-:Y:S01]  /*2cf0*/  SHF.L.U32 R5, R10, 0x1f, RZ ;  /* 0x0000001f0a057819 */ /* 0x000fe200000006ff */
[----:B------:R2:W-:Y:S01]  /*2d00*/  @!P2 SYNCS.ARRIVE.TRANS64.RED RZ, [R3+URZ], R4 ;  /* 0x0000000403ffa9a7 */ /* 0x0005e200080004ff */
[----:B------:R-:W-:Y:S01]  /*2d10*/  UIADD3 UR4, UPT, UPT, UR5, 0x1, URZ ;  /* 0x0000000105047890 */ /* 0x000fe2000fffe0ff */
[----:B------:R-:W-:-:S03]  /*2d20*/  VIADD R8, R8, 0x1 ;  /* 0x0000000108087836 */ /* 0x000fc60000000000 */
[----:B------:R-:W-:Y:S02]  /*2d30*/  UISETP.NE.AND UP0, UPT, UR4, 0x2, UPT ;  /* 0x000000020400788c */ /* 0x000fe4000bf05270 */
[----:B------:R-:W-:Y:S06]  /*2d40*/  UGETNEXTWORKID.BROADCAST [UR8], [UR9] ;  /* 0x00000000080073ca */ /* 0x000fec0008000100 */
[----:B------:R-:W-:Y:S01]  /*2d50*/  USEL UR7, URZ, 0x1, UP0 ;  /* 0x00000001ff077887 */ /* 0x000fe20008000000 */
[----:B------:R-:W-:Y:S01]  /*2d60*/  ISETP.NE.AND P0, PT, R8, 0x2, PT ;  /* 0x000000020800780c */ /* 0x000fe20003f05270 */
[----:B------:R-:W-:Y:S01]  /*2d70*/  USEL UR5, UR4, URZ, UP0 ;  /* 0x000000ff04057287 */ /* 0x000fe20008000000 */
[----:B------:R-:W3:Y:S03]  /*2d80*/  SYNCS.PHASECHK.TRANS64.TRYWAIT P1, [R2+URZ+0x80], R5 ;  /* 0x00008005020075a7 */ /* 0x000ee600080211ff */
[----:B------:R-:W-:Y:S01]  /*2d90*/  LOP3.LUT R12, R12, UR7, RZ, 0x3c, !PT ;  /* 0x000000070c0c7c12 */ /* 0x000fe2000f8e3cff */
[----:B--23--:R-:W-:Y:S07]  /*2da0*/  @!P1 BRA `(.L_x_51) ;  /* 0x00000050000c9947 */ /* 0x00cfee0003800000 */
.L_x_128:
[C---:B------:R-:W-:Y:S01]  /*2db0*/  LEA R4, R11.reuse, UR6, 0x4 ;  /* 0x000000060b047c11 */ /* 0x040fe2000f8e20ff */
[----:B--2---:R-:W-:Y:S01]  /*2dc0*/  VIADD R2, R2, 0x90 ;  /* 0x0000009002027836 */ /* 0x004fe20000000000 */
[----:B------:R-:W-:Y:S01]  /*2dd0*/  SEL R8, R8, RZ, P0 ;  /* 0x000000ff08087207 */ /* 0x000fe20000000000 */
[----:B------:R-:W-:-:S03]  /*2de0*/  VIADD R11, R11, 0x1 ;  /* 0x000000010b0b7836 */ /* 0x000fc60000000000 */
[----:B------:R-:W2:Y:S01]  /*2df0*/  LDS.128 R4, [R4+0x110] ;  /* 0x0001100004047984 */ /* 0x000ea20000000c00 */
[----:B------:R-:W-:Y:S02]  /*2e00*/  PRMT R2, RZ, 0x654, R2 ;  /* 0x00000654ff027816 */ /* 0x000fe40000000002 */
[C---:B------:R-:W-:Y:S01]  /*2e10*/  ISETP.NE.AND P1, PT, R11.reuse, 0x2, PT ;  /* 0x000000020b00780c */ /* 0x040fe20003f25270 */
[----:B------:R-:W-:Y:S01]  /*2e20*/  @!PT LDS RZ, [RZ] ;  /* 0x00000000fffff984 */ /* 0x000fe20000000800 */
[----:B------:R-:W-:Y:S01]  /*2e30*/  @!PT LDS RZ, [RZ] ;  /* 0x00000000fffff984 */ /* 0x000fe20000000800 */
[----:B------:R-:W-:Y:S01]  /*2e40*/  @!PT LDS RZ, [RZ] ;  /* 0x00000000fffff984 */ /* 0x000fe20000000800 */
[----:B------:R-:W-:Y:S01]  /*2e50*/  @!PT LDS RZ, [RZ] ;  /* 0x00000000fffff984 */ /* 0x000fe20000000800 */
[----:B------:R3:W-:Y:S06]  /*2e60*/  MEMBAR.ALL.CTA ;  /* 0x0000000000007992 */ /* 0x0007ec0000008000 */
[----:B---3--:R-:W3:Y:S01]  /*2e70*/  FENCE.VIEW.ASYNC.S ;  /* 0x00000000000073c6 */ /* 0x008ee20000000000 */
[----:B------:R-:W-:Y:S01]  /*2e80*/  SEL R11, R11, RZ, P1 ;  /* 0x000000ff0b0b7207 */ /* 0x000fe20000800000 */
[----:B---3--:R3:W-:Y:S01]  /*2e90*/  SYNCS.ARRIVE.TRANS64.RED.A1T0 RZ, [R2+URZ], RZ ;  /* 0x000000ff02ff79a7 */ /* 0x0087e200081004ff */
[----:B--2---:R-:W-:-:S02]  /*2ea0*/  LOP3.LUT P3, RZ, R6, 0x1, RZ, 0xc0, !PT ;  /* 0x0000000106ff7812 */ /* 0x004fc4000786c0ff */
[----:B------:R-:W-:-:S04]  /*2eb0*/  SEL R5, RZ, 0x1, P1 ;  /* 0x00000001ff057807 */ /* 0x000fc80000800000 */
[----:B------:R-:W-:Y:S02]  /*2ec0*/  LOP3.LUT R10, R10, R5, RZ, 0x3c, !PT ;  /* 0x000000050a0a7212 */ /* 0x000fe400078e3cff */
[----:B---3--:R-:W-:-:S04]  /*2ed0*/  SEL R2, RZ, 0x1, P0 ;  /* 0x00000001ff027807 */ /* 0x008fc80000000000 */
[----:B------:R-:W-:Y:S01]  /*2ee0*/  LOP3.LUT R9, R9, R2, RZ, 0x3c, !PT ;  /* 0x0000000209097212 */ /* 0x000fe200078e3cff */
[----:B------:R-:W-:Y:S06]  /*2ef0*/  @P3 BRA `(.L_x_52) ;  /* 0xfffffffc002c3947 */ /* 0x000fec000383ffff */
[----:B------:R-:W-:Y:S01]  /*2f00*/  ULEA UR4, UR5, UR6, 0x3 ;  /* 0x0000000605047291 */ /* 0x000fe2000f8e18ff */
[----:B------:R-:W-:-:S08]  /*2f10*/  SHF.L.U32 R3, R12, 0x1f, RZ ;  /* 0x0000001f0c037819 */ /* 0x000fd000000006ff */
[----:B------:R-:W2:Y:S02]  /*2f20*/  SYNCS.PHASECHK.TRANS64 P0, [UR4+0x90], R3 ;  /* 0x00009003ff0075a7 */ /* 0x000ea40008001004 */
[----:B--2---:R-:W-:Y:S05]  /*2f30*/  @P0 BRA `(.L_x_53) ;  /* 0x0000000000080947 */ /* 0x004fea0003800000 */
[----:B------:R-:W2:Y:S02]  /*2f40*/  SYNCS.PHASECHK.TRANS64.TRYWAIT P0, [UR4+0x90], R3 ;  /* 0x00009003ff0075a7 */ /* 0x000ea40008001104 */
[----:B--2---:R-:W-:Y:S05]  /*2f50*/  @!P0 BRA `(.L_x_54) ;  /* 0x0000004c00b48947 */ /* 0x004fea0003800000 */
.L_x_53:
[----:B------:R-:W-:-:S04]  /*2f60*/  UIADD3 UR7, UPT, UPT, UR5, 0x1, URZ ;  /* 0x0000000105077890 */ /* 0x000fc8000fffe0ff */
[----:B------:R-:W-:-:S04]  /*2f70*/  UISETP.NE.AND UP0, UPT, UR7, 0x2, UPT ;  /* 0x000000020700788c */ /* 0x000fc8000bf05270 */
[----:B------:R-:W-:Y:S02]  /*2f80*/  USEL UR8, URZ, 0x1, UP0 ;  /* 0x00000001ff087887 */ /* 0x000fe40008000000 */
[----:B------:R-:W-:-:S04]  /*2f90*/  USEL UR7, UR7, URZ, UP0 ;  /* 0x000000ff07077287 */ /* 0x000fc80008000000 */
[----:B------:R-:W-:Y:S01]  /*2fa0*/  ULEA UR7, UR7, UR6, 0x3 ;  /* 0x0000000607077291 */ /* 0x000fe2000f8e18ff */
[----:B--2---:R-:W-:-:S04]  /*2fb0*/  LOP3.LUT R3, R12, UR8, RZ, 0x3c, !PT ;  /* 0x000000080c037c12 */ /* 0x004fc8000f8e3cff */
[----:B------:R-:W-:-:S04]  /*2fc0*/  SHF.L.U32 R0, R3, 0x1f, RZ ;  /* 0x0000001f03007819 */ /* 0x000fc800000006ff */
[----:B------:R-:W2:Y:S02]  /*2fd0*/  SYNCS.PHASECHK.TRANS64 P0, [UR7+0x90], R0 ;  /* 0x00009000ff0075a7 */ /* 0x000ea40008001007 */
[----:B-12---:R-:W-:Y:S05]  /*2fe0*/  @P0 EXIT ;  /* 0x000000000000094d */ /* 0x006fea0003800000 */
[----:B------:R-:W-:Y:S02]  /*2ff0*/  SHF.L.U32 R3, R3, 0x1f, RZ ;  /* 0x0000001f03037819 */ /* 0x000fe400000006ff */
[----:B------:R-:W-:-:S07]  /*3000*/  MOV R0, UR7 ;  /* 0x0000000700007c02 */ /* 0x000fce0008000f00 */
.L_x_55:
[----:B-1----:R1:W2:Y:S02]  /*3010*/  SYNCS.PHASECHK.TRANS64.TRYWAIT P0, [R0+URZ+0x90], R3 ;  /* 0x00009003000075a7 */ /* 0x0022a400080011ff */
[----:B--2---:R-:W-:Y:S05]  /*3020*/  @!P0 NANOSLEEP.SYNCS 0x989680 ;  /* 0x009896800000895d */ /* 0x004fea0003900000 */
[----:B------:R-:W2:Y:S02]  /*3030*/  @!P0 SYNCS.PHASECHK.TRANS64 P0, [R0+URZ+0x90], R3 ;  /* 0x00009003000085a7 */ /* 0x000ea400080010ff */
[----:B--2---:R-:W-:Y:S05]  /*3040*/  @P0 EXIT ;  /* 0x000000000000094d */ /* 0x004fea0003800000 */
[----:B------:R-:W-:Y:S05]  /*3050*/  BRA `(.L_x_55) ;  /* 0xfffffffc00ec7947 */ /* 0x000fea000383ffff */
.L_x_48:
[----:B------:R-:W-:Y:S05]  /*3060*/  BRA.U UP4, `(.L_x_56) ;  /* 0x0000000d04d87547 */ /* 0x000fea000b800000 */
[----:B------:R-:W2:Y:S01]  /*3070*/  S2UR UR7, SR_CgaCtaId ;  /* 0x00000000000779c3 */ /* 0x000ea20000008800 */
[----:B------:R-:W-:Y:S01]  /*3080*/  UMOV UR4, 0x40 ;  /* 0x0000004000047882 */ /* 0x000fe20000000000 */
[----:B------:R-:W-:Y:S01]  /*3090*/  NOP ;  /* 0x0000000000007918 */ /* 0x000fe20000000000 */
[----:B------:R-:W-:Y:S01]  /*30a0*/  UMOV UR6, 0x400 ;  /* 0x0000040000067882 */ /* 0x000fe20000000000 */
[----:B--2---:R-:W-:Y:S02]  /*30b0*/  ULEA UR5, UR7, UR4, 0x18 ;  /* 0x0000000407057291 */ /* 0x004fe4000f8ec0ff */
[----:B------:R-:W-:-:S07]  /*30c0*/  ULEA UR6, UR7, UR6, 0x18 ;  /* 0x0000000607067291 */ /* 0x000fce000f8ec0ff */
[----:B------:R-:W2:Y:S02]  /*30d0*/  LDS.U8 R0, [UR5+0x1c] ;  /* 0x00001c05ff007984 */ /* 0x000ea40008000000 */
[----:B--2---:R-:W-:-:S13]  /*30e0*/  ISETP.NE.AND P0, PT, R0, RZ, PT ;  /* 0x000000ff0000720c */ /* 0x004fda0003f05270 */
[----:B------:R-:W-:Y:S05]  /*30f0*/  @P0 BRA `(.L_x_57) ;  /* 0x0000000000580947 */ /* 0x000fea0003800000 */
[----:B------:R-:W-:-:S13]  /*3100*/  ELECT P0, URZ, PT ;  /* 0x0000000000ff782f */ /* 0x000fda0003800000 */
[----:B------:R-:W-:Y:S05]  /*3110*/  @!P0 BRA `(.L_x_58) ;  /* 0x0000000000608947 */ /* 0x000fea0003800000 */
[----:B------:R-:W-:Y:S01]  /*3120*/  UMOV UR4, 0x10 ;  /* 0x0000001000047882 */ /* 0x000fe20000000000 */
[----:B------:R-:W-:Y:S01]  /*3130*/  HFMA2 R0, -RZ, RZ, 0, 5.9604644775390625e-08 ;  /* 0x00000001ff007431 */ /* 0x000fe200000001ff */
[----:B------:R-:W-:-:S03]  /*3140*/  MOV R3, 0xffff ;  /* 0x0000ffff00037802 */ /* 0x000fc60000000f00 */
[----:B------:R-:W-:Y:S04]  /*3150*/  DEPBAR.LE SB2, 0x36 ;  /* 0x0000ad800000791a */ /* 0x000fe80000000000 */
[----:B------:R-:W2:Y:S02]  /*3160*/  UTCATOMSWS.FIND_AND_SET.ALIGN UP0, UR4, UR4 ;  /* 0x00000004000475e3 */ /* 0x000ea40008000800 */
[----:B--2---:R-:W-:Y:S01]  /*3170*/  MOV R4, UR4 ;  /* 0x0000000400047c02 */ /* 0x004fe20008000f00 */
[----:B------:R-:W-:Y:S06]  /*3180*/  BRA.U UP0, `(.L_x_59) ;  /* 0x0000000100187547 */ /* 0x000fec000b800000 */
.L_x_60:
[----:B------:R-:W-:Y:S05]  /*3190*/  NANOSLEEP 0x64 ;  /* 0x000000640000795d */ /* 0x000fea0003800000 */
[----:B------:R-:W-:-:S05]  /*31a0*/  UMOV UR4, 0x10 ;  /* 0x0000001000047882 */ /* 0x000fca0000000000 */
[----:B------:R-:W-:Y:S04]  /*31b0*/  DEPBAR.LE SB2, 0x36 ;  /* 0x0000ad800000791a */ /* 0x000fe80000000000 */
[----:B------:R-:W2:Y:S02]  /*31c0*/  UTCATOMSWS.FIND_AND_SET.ALIGN UP0, UR4, UR4 ;  /* 0x00000004000475e3 */ /* 0x000ea40008000800 */
[----:B--2---:R-:W-:Y:S01]  /*31d0*/  MOV R4, UR4 ;  /* 0x0000000400047c02 */ /* 0x004fe20008000f00 */
[----:B------:R-:W-:Y:S05]  /*31e0*/  BRA.U !UP0, `(.L_x_60) ;  /* 0xfffffffd08e87547 */ /* 0x000fea000b83ffff */
.L_x_59:
[-C--:B------:R-:W-:Y:S02]  /*31f0*/  SHF.L.U32 R3, R3, R4.reuse, RZ ;  /* 0x0000000403037219 */ /* 0x080fe400000006ff */
[----:B------:R-:W-:Y:S01]  /*3200*/  SHF.L.U32 R0, R0, R4, RZ ;  /* 0x0000000400007219 */ /* 0x000fe200000006ff */
[----:B------:R-:W-:Y:S02]  /*3210*/  IMAD.SHL.U32 R4, R4, 0x20, RZ ;  /* 0x0000002004047824 */ /* 0x000fe400078e00ff */
[----:B------:R2:W-:Y:S04]  /*3220*/  ATOMS.OR RZ, [UR5+0x14], R3 ;  /* 0x00001403ffff798c */ /* 0x0005e8000b000005 */
[----:B------:R2:W-:Y:S04]  /*3230*/  ATOMS.OR RZ, [UR5+0x18], R0 ;  /* 0x00001800ffff798c */ /* 0x0005e8000b000005 */
[----:B------:R2:W-:Y:S01]  /*3240*/  STS [UR6+0x130], R4 ;  /* 0x00013004ff007988 */ /* 0x0005e20008000806 */
[----:B------:R-:W-:Y:S05]  /*3250*/  BRA `(.L_x_58) ;  /* 0x0000000000107947 */ /* 0x000fea0003800000 */
.L_x_57:
[----:B------:R-:W-:Y:S02]  /*3260*/  MOV R0, 0xffffffff ;  /* 0xffffffff00007802 */ /* 0x000fe40000000f00 */
[----:B------:R-:W-:-:S03]  /*3270*/  MOV R4, 0x32a0 ;  /* 0x000032a000047802 */ /* 0x000fc60000000f00 */
[----:B------:R2:W-:Y:S04]  /*3280*/  STS [UR6+0x130], R0 ;  /* 0x00013000ff007988 */ /* 0x0005e80008000806 */
[----:B-12--5:R-:W-:Y:S05]  /*3290*/  CALL.REL.NOINC `($__internal_1_$__cuda_sm10x_tcgen05_guardrail_trap_phase_invalid_during_alloc) ;  /* 0x0000005000707944 */ /* 0x026fea0003c00000 */
.L_x_58:
[----:B------:R-:W-:Y:S05]  /*32a0*/  WARPSYNC.ALL ;  /* 0x0000000000007948 */ /* 0x000fea0003800000 */
[----:B------:R-:W3:Y:S01]  /*32b0*/  S2UR UR4, SR_CgaCtaId ;  /* 0x00000000000479c3 */ /* 0x000ee20000008800 */
[----:B------:R-:W-:Y:S01]  /*32c0*/  UMOV UR26, 0x400 ;  /* 0x00000400001a7882 */ /* 0x000fe20000000000 */
[----:B------:R-:W-:-:S06]  /*32d0*/  NOP ;  /* 0x0000000000007918 */ /* 0x000fcc0000000000 */
[----:B------:R-:W-:Y:S06]  /*32e0*/  BAR.ARV 0x6, 0xa0 ;  /* 0x0182800000007b1d */ /* 0x000fec0000002000 */
[----:B------:R-:W4:Y:S01]  /*32f0*/  LDCU UR5, c[0x0][0x38c] ;  /* 0x00007180ff0577ac */ /* 0x000f220008000800 */
[----:B------:R-:W-:Y:S01]  /*3300*/  LOP3.LUT R2, R2, 0xffff, RZ, 0xc0, !PT ;  /* 0x0000ffff02027812 */ /* 0x000fe200078ec0ff */
[----:B------:R-:W-:Y:S01]  /*3310*/  IMAD.MOV.U32 R11, RZ, RZ, 0x1 ;  /* 0x00000001ff0b7424 */ /* 0x000fe200078e00ff */
[----:B------:R-:W-:Y:S01]  /*3320*/  CS2R R8, SRZ ;  /* 0x0000000000087805 */ /* 0x000fe2000001ff00 */
[----:B------:R-:W1:Y:S01]  /*3330*/  LDCU UR7, c[0x0][0x38c] ;  /* 0x00007180ff0777ac */ /* 0x000e620008000800 */
[----:B------:R-:W-:Y:S01]  /*3340*/  R2UR UR27, R2 ;  /* 0x00000000021b72ca */ /* 0x000fe200000e0000 */
[----:B------:R-:W-:Y:S01]  /*3350*/  IMAD.MOV.U32 R10, RZ, RZ, RZ ;  /* 0x000000ffff0a7224 */ /* 0x000fe200078e00ff */
[----:B------:R-:W-:Y:S01]  /*3360*/  UMOV UR30, URZ ;  /* 0x000000ff001e7c82 */ /* 0x000fe20008000000 */
[----:B------:R-:W-:Y:S01]  /*3370*/  UMOV UR24, URZ ;  /* 0x000000ff00187c82 */ /* 0x000fe20008000000 */
[----:B---3--:R-:W-:Y:S01]  /*3380*/  ULEA UR26, UR4, UR26, 0x18 ;  /* 0x0000001a041a7291 */ /* 0x008fe2000f8ec0ff */
[----:B------:R-:W-:Y:S01]  /*3390*/  UMOV UR38, 0x0 ;  /* 0x0000000000267882 */ /* 0x000fe20000000000 */
[----:B------:R-:W-:-:S02]  /*33a0*/  UMOV UR39, 0x4200010 ;  /* 0x0420001000277882 */ /* 0x000fc40000000000 */
[----:B------:R-:W-:Y:S02]  /*33b0*/  UIADD3 UR4, UPT, UPT, UR26, 0x4400, URZ ;  /* 0x000044001a047890 */ /* 0x000fe4000fffe0ff */
[----:B------:R-:W-:Y:S02]  /*33c0*/  UIADD3 UR6, UPT, UPT, UR26, 0xe400, URZ ;  /* 0x0000e4001a067890 */ /* 0x000fe4000fffe0ff */
[----:B----4-:R-:W-:Y:S01]  /*33d0*/  UIADD3 UR5, UPT, UPT, UR5, 0x7f, URZ ;  /* 0x0000007f05057890 */ /* 0x010fe2000fffe0ff */
[----:B--2---:R-:W2:Y:S01]  /*33e0*/  LDS R0, [UR26+0x130] ;  /* 0x0001301aff007984 */ /* 0x004ea20008000800 */
[----:B-1----:R-:W-:Y:S01]  /*33f0*/  UMOV UR36, 0x0 ;  /* 0x0000000000247882 */ /* 0x002fe20000000000 */
[----:B------:R-:W-:Y:S01]  /*3400*/  UMOV UR37, 0x4200010 ;  /* 0x0420001000257882 */ /* 0x000fe20000000000 */
[----:B------:R-:W-:Y:S02]  /*3410*/  USHF.R.S32.HI UR40, URZ, 0x1f, UR5 ;  /* 0x0000001fff287899 */ /* 0x000fe40008011405 */
[----:B------:R-:W-:-:S02]  /*3420*/  UISETP.GE.AND UP4, UPT, UR7, 0x1, UPT ;  /* 0x000000010700788c */ /* 0x000fc4000bf86270 */
[----:B------:R-:W-:Y:S02]  /*3430*/  ULEA.HI UR40, UR40, UR5, URZ, 0x7 ;  /* 0x0000000528287291 */ /* 0x000fe4000f8f38ff */
[----:B------:R-:W-:Y:S02]  /*3440*/  USHF.R.U32.HI UR5, URZ, 0x4, UR4 ;  /* 0x00000004ff057899 */ /* 0x000fe40008011604 */
[----:B------:R-:W-:Y:S02]  /*3450*/  USHF.R.S32.HI UR40, URZ, 0x7, UR40 ;  /* 0x00000007ff287899 */ /* 0x000fe40008011428 */
[----:B------:R-:W-:Y:S02]  /*3460*/  USHF.R.U32.HI UR4, URZ, 0x4, UR6 ;  /* 0x00000004ff047899 */ /* 0x000fe40008011606 */
[----:B------:R-:W-:Y:S02]  /*3470*/  UISETP.LT.AND UP0, UPT, UR40, 0x1, UPT ;  /* 0x000000012800788c */ /* 0x000fe4000bf01270 */
[----:B------:R-:W-:-:S02]  /*3480*/  ULOP3.LUT UR5, UR5, 0x3fff, URZ, 0xc0, !UPT ;  /* 0x00003fff05057892 */ /* 0x000fc4000f8ec0ff */
[----:B------:R-:W-:Y:S02]  /*3490*/  ULOP3.LUT UR4, UR4, 0x3fff, URZ, 0xc0, !UPT ;  /* 0x00003fff04047892 */ /* 0x000fe4000f8ec0ff */
[----:B------:R-:W-:Y:S02]  /*34a0*/  USEL UR41, UR40, 0x1, !UP0 ;  /* 0x0000000128297887 */ /* 0x000fe4000c000000 */
[----:B------:R-:W-:Y:S02]  /*34b0*/  ULOP3.LUT UR28, UR5, 0x10000, URZ, 0xfc, !UPT ;  /* 0x00010000051c7892 */ /* 0x000fe4000f8efcff */
[----:B------:R-:W-:Y:S02]  /*34c0*/  ULOP3.LUT UR29, UR4, 0x10000, URZ, 0xfc, !UPT ;  /* 0x00010000041d7892 */ /* 0x000fe4000f8efcff */
[----:B------:R-:W-:Y:S01]  /*34d0*/  UIADD3 UR41, UPT, UPT, -UR41, URZ, URZ ;  /* 0x000000ff29297290 */ /* 0x000fe2000fffe1ff */
[----:B------:R-:W-:Y:S01]  /*34e0*/  UMOV UR34, 0x0 ;  /* 0x0000000000227882 */ /* 0x000fe20000000000 */
[----:B------:R-:W-:Y:S01]  /*34f0*/  UMOV UR35, 0x4200010 ;  /* 0x0420001000237882 */ /* 0x000fe20000000000 */
[----:B------:R-:W-:Y:S01]  /*3500*/  UMOV UR32, 0x0 ;  /* 0x0000000000207882 */ /* 0x000fe20000000000 */
[----:B------:R-:W-:Y:S01]  /*3510*/  UMOV UR33, 0x4200010 ;  /* 0x0420001000217882 */ /* 0x000fe20000000000 */
[----:B--2---:R-:W-:-:S15]  /*3520*/  R2UR UR42, R0 ;  /* 0x00000000002a72ca */ /* 0x004fde00000e0000 */
.L_x_67:
[----:B------:R-:W-:Y:S02]  /*3530*/  LEA R0, R10, UR26, 0x3 ;  /* 0x0000001a0a007c11 */ /* 0x000fe4000f8e18ff */
[----:B------:R-:W-:Y:S02]  /*3540*/  SHF.L.U32 R5, R9, 0x1f, RZ ;  /* 0x0000001f09057819 */ /* 0x000fe400000006ff */
[----:B------:R-:W-:Y:S01]  /*3550*/  PLOP3.LUT P0, PT, PT, PT, UP4, 0x80, 0x8 ;  /* 0x000000000008781c */ /* 0x000fe20003f0f048 */
[----:B------:R-:W-:Y:S01]  /*3560*/  VIADD R3, R0, 0x90 ;  /* 0x0000009000037836 */ /* 0x000fe20000000000 */
[----:B-1----:R-:W1:Y:S02]  /*3570*/  SYNCS.PHASECHK.TRANS64.TRYWAIT P1, [R0+URZ+0x80], R5 ;  /* 0x00008005000075a7 */ /* 0x002e6400080211ff */
[----:B-1-3--:R-:W-:Y:S09]  /*3580*/  @!P1 BRA `(.L_x_61) ;  /* 0x0000004800409947 */ /* 0x00aff20003800000 */
.L_x_130:
[----:B------:R-:W-:Y:S01]  /*3590*/  LEA R4, R10, UR26, 0x4 ;  /* 0x0000001a0a047c11 */ /* 0x000fe2000f8e20ff */
[----:B------:R-:W-:Y:S01]  /*35a0*/  @UP4 ULEA UR4, UR24, UR26, 0x3 ;  /* 0x0000001a18044291 */ /* 0x000fe2000f8e18ff */
[----:B------:R-:W-:Y:S01]  /*35b0*/  PLOP3.LUT P2, PT, PT, PT, PT, 0x80, 0x8 ;  /* 0x000000000008781c */ /* 0x000fe20003f4f070 */
[----:B------:R-:W-:Y:S01]  /*35c0*/  ULEA UR31, UR30, UR26, 0x3 ;  /* 0x0000001a1e1f7291 */ /* 0x000fe2000f8e18ff */
[----:B------:R-:W-:Y:S02]  /*35d0*/  PRMT R3, RZ, 0x654, R3 ;  /* 0x00000654ff037816 */ /* 0x000fe40000000003 */
[----:B-1----:R-:W1:Y:S01]  /*35e0*/  LDS.128 R4, [R4+0x110] ;  /* 0x0001100004047984 */ /* 0x002e620000000c00 */
[----:B------:R-:W-:Y:S02]  /*35f0*/  @P0 SHF.L.U32 R2, R8, 0x1f, RZ ;  /* 0x0000001f08020819 */ /* 0x000fe400000006ff */
[----:B------:R-:W-:Y:S01]  /*3600*/  SHF.L.U32 R0, R11, 0x1f, RZ ;  /* 0x0000001f0b007819 */ /* 0x000fe200000006ff */
[----:B------:R-:W-:Y:S01]  /*3610*/  @!PT LDS RZ, [RZ] ;  /* 0x00000000fffff984 */ /* 0x000fe20000000800 */
[----:B------:R-:W-:Y:S01]  /*3620*/  @!PT LDS RZ, [RZ] ;  /* 0x00000000fffff984 */ /* 0x000fe20000000800 */
[----:B------:R-:W-:Y:S01]  /*3630*/  @!PT LDS RZ, [RZ] ;  /* 0x00000000fffff984 */ /* 0x000fe20000000800 */
[----:B------:R-:W-:Y:S01]  /*3640*/  @!PT LDS RZ, [RZ] ;  /* 0x00000000fffff984 */ /* 0x000fe20000000800 */
[----:B------:R2:W-:Y:S06]  /*3650*/  MEMBAR.ALL.CTA ;  /* 0x0000000000007992 */ /* 0x0005ec0000008000 */
[----:B--2---:R-:W2:Y:S02]  /*3660*/  FENCE.VIEW.ASYNC.S ;  /* 0x00000000000073c6 */ /* 0x004ea40000000000 */
[----:B--2---:R2:W-:Y:S01]  /*3670*/  SYNCS.ARRIVE.TRANS64.RED.A1T0 RZ, [R3+URZ], RZ ;  /* 0x000000ff03ff79a7 */ /* 0x0045e200081004ff */
[----:B------:R2:W3:Y:S01]  /*3680*/  @P0 SYNCS.PHASECHK.TRANS64.TRYWAIT P2, [UR4], R2 ;  /* 0x00000002ff0005a7 */ /* 0x0004e20008041104 */
[----:B------:R-:W-:Y:S01]  /*3690*/  ULEA.HI UR4, UR30, UR30, URZ, 0x1 ;  /* 0x0000001e1e047291 */ /* 0x000fe2000f8f08ff */
[----:B-1----:R-:W-:-:S03]  /*36a0*/  LOP3.LUT P1, RZ, R6, 0x1, RZ, 0xc0, !PT ;  /* 0x0000000106ff7812 */ /* 0x002fc6000782c0ff */
[----:B------:R-:W-:Y:S02]  /*36b0*/  USHF.L.U32 UR11, UR4, 0x6, URZ ;  /* 0x00000006040b7899 */ /* 0x000fe400080006ff */
[----:B------:R-:W-:Y:S02]  /*36c0*/  ULOP3.LUT UR4, UR4, 0xffe, URZ, 0xc0, !UPT ;  /* 0x00000ffe04047892 */ /* 0x000fe4000f8ec0ff */
[----:B------:R-:W-:Y:S02]  /*36d0*/  ULOP3.LUT UR11, UR11, 0xffffff80, URZ, 0xc0, !UPT ;  /* 0xffffff800b0b7892 */ /* 0x000fe4000f8ec0ff */
[----:B------:R-:W-:Y:S02]  /*36e0*/  UIADD3 UR4, UPT, UPT, -UR4, UR30, URZ ;  /* 0x0000001e04047290 */ /* 0x000fe4000fffe1ff */
[----:B------:R-:W-:Y:S01]  /*36f0*/  UIADD3 UR11, UPT, UPT, UR42, UR11, URZ ;  /* 0x0000000b2a0b7290 */ /* 0x000fe2000fffe0ff */
[----:B------:R-:W1:Y:S03]  /*3700*/  SYNCS.PHASECHK.TRANS64.TRYWAIT P0, [UR31+0xc0], R0 ;  /* 0x0000c000ff0075a7 */ /* 0x000e66000800111f */
[----:B------:R-:W-:Y:S01]  /*3710*/  ULEA UR11, UR4, UR11, 0x14 ;  /* 0x0000000b040b7291 */ /* 0x000fe2000f8ea0ff */
[----:B-123--:R-:W-:Y:S11]  /*3720*/  @!P0 BRA `(.L_x_62) ;  /* 0x0000004400ec8947 */ /* 0x00eff60003800000 */
.L_x_132:
[----:B------:R-:W-:Y:S01]  /*3730*/  IADD3 R10, PT, PT, R10, 0x1, RZ ;  /* 0x000000010a0a7810 */ /* 0x000fe20007ffe0ff */
[----:B------:R-:W-:Y:S06]  /*3740*/  BRA.U !UP4, `(.L_x_63) ;  /* 0x000000010cc07547 */ /* 0x000fec000b800000 */
[----:B------:R-:W-:Y:S01]  /*3750*/  UPLOP3.LUT UP2, UPT, UPT, UPT, UPT, 0x40, 0x4 ;  /* 0x000000000004789c */ /* 0x000fe20003f4e870 */
[----:B------:R-:W-:Y:S01]  /*3760*/  UMOV UR23, UR41 ;  /* 0x0000002900177c82 */ /* 0x000fe20008000000 */
[----:B------:R-:W-:Y:S01]  /*3770*/  UMOV UR22, UR40 ;  /* 0x0000002800167c82 */ /* 0x000fe20008000000 */
[----:B------:R-:W-:-:S08]  /*3780*/  UMOV UR10, UR24 ;  /* 0x00000018000a7c82 */ /* 0x000fd00008000000 */
.L_x_66:
[----:B------:R-:W-:Y:S02]  /*3790*/  UIADD3 UR23, UPT, UPT, UR23, 0x1, URZ ;  /* 0x0000000117177890 */ /* 0x000fe4000fffe0ff */
[----:B--2---:R-:W-:Y:S02]  /*37a0*/  ULEA UR5, UR10, UR26, 0x3 ;  /* 0x0000001a0a057291 */ /* 0x004fe4000f8e18ff */
[----:B------:R-:W-:Y:S01]  /*37b0*/  UISETP.NE.AND UP3, UPT, UR23, URZ, UPT ;  /* 0x000000ff1700728c */ /* 0x000fe2000bf65270 */
[----:B---3--:R-:W-:Y:S10]  /*37c0*/  @P2 BRA `(.L_x_64) ;  /* 0x00000000000c2947 */ /* 0x008ff40003800000 */
[----:B-1----:R-:W-:Y:S04]  /*37d0*/  SHF.L.U32 R3, R8, 0x1f, RZ ;  /* 0x0000001f08037819 */ /* 0x002fe800000006ff */
[----:B------:R-:W1:Y:S02]  /*37e0*/  SYNCS.PHASECHK.TRANS64.TRYWAIT P0, [UR5], R3 ;  /* 0x00000003ff0075a7 */ /* 0x000e640008001105 */
[----:B-1----:R-:W-:Y:S05]  /*37f0*/  @!P0 BRA `(.L_x_65) ;  /* 0x0000004400d08947 */ /* 0x002fea0003800000 */
.L_x_64:
[----:B------:R-:W-:Y:S01]  /*3800*/  UISETP.NE.AND UP0, UPT, UR22, 0x1, UPT ;  /* 0x000000011600788c */ /* 0x000fe2000bf05270 */
[----:B------:R-:W-:Y:S01]  /*3810*/  PLOP3.LUT P2, PT, PT, PT, PT, 0x80, 0x8 ;  /* 0x000000000008781c */ /* 0x000fe20003f4f070 */
[----:B------:R-:W-:Y:S02]  /*3820*/  UIADD3 UR4, UPT, UPT, UR10, 0x1, URZ ;  /* 0x000000010a047890 */ /* 0x000fe4000fffe0ff */
[----:B------:R-:W-:Y:S02]  /*3830*/  UIADD3 UR25, UPT, UPT, UR5, 0x28, URZ ;  /* 0x0000002805197890 */ /* 0x000fe4000fffe0ff */
[----:B------:R-:W-:Y:S01]  /*3840*/  UISETP.NE.AND UP1, UPT, UR4, 0x5, UPT ;  /* 0x000000050400788c */ /* 0x000fe2000bf25270 */
[----:B------:R-:W-:Y:S01]  /*3850*/  PLOP3.LUT P0, PT, PT, PT, UP0, 0x80, 0x8 ;  /* 0x000000000008781c */ /* 0x000fe20003f0f008 */
[----:B------:R-:W-:Y:S02]  /*3860*/  UIADD3 UR22, UPT, UPT, UR22, -0x1, URZ ;  /* 0xffffffff16167890 */ /* 0x000fe4000fffe0ff */
[----:B------:R-:W-:Y:S02]  /*3870*/  USEL UR6, URZ, 0x1, UP1 ;  /* 0x00000001ff067887 */ /* 0x000fe40008800000 */
[----:B------:R-:W-:Y:S01]  /*3880*/  USEL UR24, UR4, URZ, UP1 ;  /* 0x000000ff04187287 */ /* 0x000fe20008800000 */
[----:B------:R-:W-:Y:S01]  /*3890*/  UMOV UR7, 0x40004040 ;  /* 0x4000404000077882 */ /* 0x000fe20000000000 */
[----:B------:R-:W-:Y:S02]  /*38a0*/  UMOV UR5, 0x40004040 ;  /* 0x4000404000057882 */ /* 0x000fe40000000000 */
[----:B------:R-:W-:Y:S01]  /*38b0*/  @UP0 ULEA UR4, UR24, UR26, 0x3 ;  /* 0x0000001a18040291 */ /* 0x000fe2000f8e18ff */
[----:B------:R-:W-:Y:S01]  /*38c0*/  LOP3.LUT R8, R8, UR6, RZ, 0x3c, !PT ;  /* 0x0000000608087c12 */ /* 0x000fe2000f8e3cff */
[----:B------:R-:W-:Y:S01]  /*38d0*/  ULEA UR6, UR10, UR29, 0xa ;  /* 0x0000001d0a067291 */ /* 0x000fe2000f8e50ff */
[----:B------:R-:W-:Y:S02]  /*38e0*/  UMOV UR21, 0x40004040 ;  /* 0x4000404000157882 */ /* 0x000fe40000000000 */
[----:B-1----:R-:W-:Y:S01]  /*38f0*/  @P0 SHF.L.U32 R0, R8, 0x1f, RZ ;  /* 0x0000001f08000819 */ /* 0x002fe200000006ff */
[----:B------:R-:W-:Y:S02]  /*3900*/  UIADD3 UR20, UPT, UPT, UR6, 0x2, URZ ;  /* 0x0000000206147890 */ /* 0x000fe4000fffe0ff */
[----:B------:R-:W-:Y:S01]  /*3910*/  UIADD3 UR16, UPT, UPT, UR6, 0x4, URZ ;  /* 0x0000000406107890 */ /* 0x000fe2000fffe0ff */
[----:B------:R2:W3:Y:S01]  /*3920*/  @P0 SYNCS.PHASECHK.TRANS64.TRYWAIT P2, [UR4], R0 ;  /* 0x00000000ff0005a7 */ /* 0x0004e20008041104 */
[----:B------:R-:W-:Y:S02]  /*3930*/  ULEA UR4, UR10, UR28, 0x9 ;  /* 0x0000001c0a047291 */ /* 0x000fe4000f8e48ff */
[----:B------:R-:W-:Y:S02]  /*3940*/  UIADD3 UR12, UPT, UPT, UR6, 0x6, URZ ;  /* 0x00000006060c7890 */ /* 0x000fe4000fffe0ff */
[----:B------:R-:W-:Y:S02]  /*3950*/  UIADD3 UR18, UPT, UPT, UR4, 0x2, URZ ;  /* 0x0000000204127890 */ /* 0x000fe4000fffe0ff */
[----:B------:R-:W-:Y:S02]  /*3960*/  UIADD3 UR14, UPT, UPT, UR4, 0x4, URZ ;  /* 0x00000004040e7890 */ /* 0x000fe4000fffe0ff */
[----:B------:R-:W-:Y:S01]  /*3970*/  UIADD3 UR8, UPT, UPT, UR4, 0x6, URZ ;  /* 0x0000000604087890 */ /* 0x000fe2000fffe0ff */
[----:B------:R2:W-:Y:S01]  /*3980*/  UTCQMMA gdesc[UR4], gdesc[UR6], tmem[UR11], tmem[UR38], idesc[UR39], UP2 ;  /* 0x00ff2606040075ea */ /* 0x0005e2000900030b */
[----:B------:R-:W-:Y:S01]  /*3990*/  UPLOP3.LUT UP2, UPT, UPT, UPT, UPT, 0x80, 0x8 ;  /* 0x000000000008789c */ /* 0x000fe20003f4f070 */
[----:B------:R-:W-:Y:S01]  /*39a0*/  UMOV UR19, 0x40004040 ;  /* 0x4000404000137882 */ /* 0x000fe20000000000 */
[----:B------:R-:W-:Y:S01]  /*39b0*/  UMOV UR17, 0x40004040 ;  /* 0x4000404000117882 */ /* 0x000fe20000000000 */
[----:B------:R2:W-:Y:S01]  /*39c0*/  UTCQMMA gdesc[UR18], gdesc[UR20], tmem[UR11], tmem[UR36], idesc[UR37], UPT ;  /* 0x00ff2414120075ea */ /* 0x0005e2000b80030b */
[----:B------:R-:W-:Y:S01]  /*39d0*/  UMOV UR15, 0x40004040 ;  /* 0x40004040000f7882 */ /* 0x000fe20000000000 */
[----:B------:R-:W-:Y:S01]  /*39e0*/  UMOV UR13, 0x40004040 ;  /* 0x40004040000d7882 */ /* 0x000fe20000000000 */
[----:B------:R-:W-:Y:S01]  /*39f0*/  UMOV UR9, 0x40004040 ;  /* 0x4000404000097882 */ /* 0x000fe20000000000 */
[----:B------:R2:W-:Y:S01]  /*3a00*/  UTCQMMA gdesc[UR14], gdesc[UR16], tmem[UR11], tmem[UR34], idesc[UR35], UPT ;  /* 0x00ff22100e0075ea */ /* 0x0005e2000b80030b */
[----:B------:R2:W-:Y:S01]  /*3a10*/  UTCQMMA gdesc[UR8], gdesc[UR12], tmem[UR11], tmem[UR32], idesc[UR33], UPT ;  /* 0x00ff200c080075ea */ /* 0x0005e2000b80030b */
[----:B------:R2:W-:Y:S01]  /*3a20*/  UTCBAR.MULTICAST [UR25], URZ, UR27 ;  /* 0x000000ff190073e9 */ /* 0x0005e2000800081b */
[----:B------:R-:W-:Y:S01]  /*3a30*/  UMOV UR10, UR24 ;  /* 0x00000018000a7c82 */ /* 0x000fe20008000000 */
[----:B------:R-:W-:Y:S05]  /*3a40*/  BRA.U UP3, `(.L_x_66) ;  /* 0xfffffffd03507547 */ /* 0x000fea000b83ffff */
.L_x_63:
[----:B--2---:R-:W-:Y:S01]  /*3a50*/  UIADD3 UR4, UPT, UPT, UR30, 0x1, URZ ;  /* 0x000000011e047890 */ /* 0x004fe2000fffe0ff */
[C---:B------:R-:W-:Y:S01]  /*3a60*/  ISETP.NE.AND P0, PT, R10.reuse, 0x2, PT ;  /* 0x000000020a00780c */ /* 0x040fe20003f05270 */
[----:B------:R-:W-:Y:S02]  /*3a70*/  UIADD3 UR5, UPT, UPT, UR31, 0xa0, URZ ;  /* 0x000000a01f057890 */ /* 0x000fe4000fffe0ff */
[----:B------:R-:W-:Y:S01]  /*3a80*/  UISETP.NE.AND UP0, UPT, UR4, 0x4, UPT ;  /* 0x000000040400788c */ /* 0x000fe2000bf05270 */
[----:B-1----:R-:W-:Y:S02]  /*3a90*/  SEL R0, RZ, 0x1, P0 ;  /* 0x00000001ff007807 */ /* 0x002fe40000000000 */
[----:B------:R-:W-:Y:S01]  /*3aa0*/  SEL R10, R10, RZ, P0 ;  /* 0x000000ff0a0a7207 */ /* 0x000fe20000000000 */
[----:B------:R-:W-:Y:S01]  /*3ab0*/  USEL UR6, URZ, 0x1, UP0 ;  /* 0x00000001ff067887 */ /* 0x000fe20008000000 */
[----:B------:R-:W-:Y:S01]  /*3ac0*/  LOP3.LUT R9, R9, R0, RZ, 0x3c, !PT ;  /* 0x0000000009097212 */ /* 0x000fe200078e3cff */
[----:B------:R-:W-:Y:S01]  /*3ad0*/  USEL UR30, UR4, URZ, UP0 ;  /* 0x000000ff041e7287 */ /* 0x000fe20008000000 */
[----:B------:R1:W-:Y:S03]  /*3ae0*/  UTCBAR [UR5], URZ ;  /* 0x000000ff050073e9 */ /* 0x0003e600080000ff */
[----:B------:R-:W-:Y:S01]  /*3af0*/  LOP3.LUT R11, R11, UR6, RZ, 0x3c, !PT ;  /* 0x000000060b0b7c12 */ /* 0x000fe2000f8e3cff */
[----:B------:R-:W-:Y:S07]  /*3b00*/  @P1 BRA `(.L_x_67) ;  /* 0xfffffff800881947 */ /* 0x000fee000383ffff */
[----:B------:R-:W2:Y:S01]  /*3b10*/  S2UR UR8, SR_CgaCtaId ;  /* 0x00000000000879c3 */ /* 0x000ea20000008800 */
[----:B------:R-:W-:Y:S01]  /*3b20*/  ELECT P0, URZ, PT ;  /* 0x0000000000ff782f */ /* 0x000fe20003800000 */
[----:B------:R-:W-:Y:S01]  /*3b30*/  IMAD.MOV.U32 R0, RZ, RZ, 0x1 ;  /* 0x00000001ff007424 */ /* 0x000fe200078e00ff */
[----:B------:R-:W-:Y:S01]  /*3b40*/  UIADD3 UR26, UPT, UPT, UR26, 0xc0, URZ ;  /* 0x000000c01a1a7890 */ /* 0x000fe2000fffe0ff */
[----:B------:R-:W-:Y:S01]  /*3b50*/  SHF.L.U32 R3, R11, 0x1f, RZ ;  /* 0x0000001f0b037819 */ /* 0x000fe200000006ff */
[----:B------:R-:W-:-:S03]  /*3b60*/  UMOV UR4, 0x40 ;  /* 0x0000004000047882 */ /* 0x000fc60000000000 */
[----:B------:R-:W-:Y:S01]  /*3b70*/  UVIRTCOUNT.DEALLOC.SMPOOL 0x80 ;  /* 0x000000800000784c */ /* 0x000fe20000000000 */
[----:B--2---:R-:W-:Y:S02]  /*3b80*/  ULEA UR8, UR8, UR4, 0x18 ;  /* 0x0000000408087291 */ /* 0x004fe4000f8ec0ff */
[----:B------:R-:W-:-:S07]  /*3b90*/  ULEA UR4, UR30, UR26, 0x3 ;  /* 0x0000001a1e047291 */ /* 0x000fce000f8e18ff */
[----:B------:R2:W-:Y:S02]  /*3ba0*/  @P0 STS.U8 [UR8+0x1c], R0 ;  /* 0x00001c00ff000988 */ /* 0x0005e40008000008 */
[----:B------:R-:W4:Y:S02]  /*3bb0*/  SYNCS.PHASECHK.TRANS64.TRYWAIT P0, [UR4], R3 ;  /* 0x00000003ff0075a7 */ /* 0x000f240008001104 */
[----:B--2-4-:R-:W-:Y:S05]  /*3bc0*/  @!P0 BRA `(.L_x_68) ;  /* 0x0000004000f48947 */ /* 0x014fea0003800000 */
.L_x_135:
[----:B------:R-:W-:-:S04]  /*3bd0*/  UIADD3 UR4, UPT, UPT, UR30, 0x1, URZ ;  /* 0x000000011e047890 */ /* 0x000fc8000fffe0ff */
[----:B------:R-:W-:-:S04]  /*3be0*/  UISETP.NE.AND UP0, UPT, UR4, 0x4, UPT ;  /* 0x000000040400788c */ /* 0x000fc8000bf05270 */
[----:B------:R-:W-:Y:S02]  /*3bf0*/  USEL UR6, URZ, 0x1, UP0 ;  /* 0x00000001ff067887 */ /* 0x000fe40008000000 */
[----:B------:R-:W-:-:S04]  /*3c00*/  USEL UR4, UR4, URZ, UP0 ;  /* 0x000000ff04047287 */ /* 0x000fc80008000000 */
[----:B-1----:R-:W-:Y:S01]  /*3c10*/  ULEA UR5, UR4, UR26, 0x3 ;  /* 0x0000001a04057291 */ /* 0x002fe2000f8e18ff */
[----:B------:R-:W-:-:S04]  /*3c20*/  LOP3.LUT R2, R11, UR6, RZ, 0x3c, !PT ;  /* 0x000000060b027c12 */ /* 0x000fc8000f8e3cff */
[----:B--2---:R-:W-:-:S04]  /*3c30*/  SHF.L.U32 R3, R2, 0x1f, RZ ;  /* 0x0000001f02037819 */ /* 0x004fc800000006ff */
[----:B------:R-:W1:Y:S02]  /*3c40*/  SYNCS.PHASECHK.TRANS64.TRYWAIT P0, [UR5], R3 ;  /* 0x00000003ff0075a7 */ /* 0x000e640008001105 */
[----:B-1----:R-:W-:Y:S05]  /*3c50*/  @!P0 BRA `(.L_x_69) ;  /* 0x0000004000e88947 */ /* 0x002fea0003800000 */
.L_x_137:
        /* <DEDUP_REMOVED lines=9> */
.L_x_139:
[----:B------:R-:W-:-:S04]  /*3cf0*/  UIADD3 UR4, UPT, UPT, UR4, 0x1, URZ ;  /* 0x0000000104047890 */ /* 0x000fc8000fffe0ff */
[----:B------:R-:W-:-:S04]  /*3d00*/  UISETP.NE.AND UP0, UPT, UR4, 0x4, UPT ;  /* 0x000000040400788c */ /* 0x000fc8000bf05270 */
[----:B------:R-:W-:Y:S02]  /*3d10*/  USEL UR5, URZ, 0x1, UP0 ;  /* 0x00000001ff057887 */ /* 0x000fe40008000000 */
[----:B------:R-:W-:-:S04]  /*3d20*/  USEL UR4, UR4, URZ, UP0 ;  /* 0x000000ff04047287 */ /* 0x000fc80008000000 */
[----:B------:R-:W-:Y:S01]  /*3d30*/  ULEA UR4, UR4, UR26, 0x3 ;  /* 0x0000001a04047291 */ /* 0x000fe2000f8e18ff */
[----:B-1----:R-:W-:-:S04]  /*3d40*/  LOP3.LUT R3, R2, UR5, RZ, 0x3c, !PT ;  /* 0x0000000502037c12 */ /* 0x002fc8000f8e3cff */
[----:B------:R-:W-:-:S04]  /*3d50*/  SHF.L.U32 R3, R3, 0x1f, RZ ;  /* 0x0000001f03037819 */ /* 0x000fc800000006ff */
[----:B------:R-:W1:Y:S02]  /*3d60*/  SYNCS.PHASECHK.TRANS64.TRYWAIT P0, [UR4], R3 ;  /* 0x00000003ff0075a7 */ /* 0x000e640008001104 */
[----:B-1----:R-:W-:Y:S05]  /*3d70*/  @!P0 BRA `(.L_x_71) ;  /* 0x0000004000d08947 */ /* 0x002fea0003800000 */
.L_x_141:
[----:B------:R-:W-:Y:S01]  /*3d80*/  NOP ;  /* 0x0000000000007918 */ /* 0x000fe20000000000 */
[----:B-1----:R-:W1:Y:S01]  /*3d90*/  LDS R0, [UR8+0x14] ;  /* 0x00001408ff007984 */ /* 0x002e620008000800 */
[----:B------:R-:W-:Y:S01]  /*3da0*/  ULOP3.LUT UR4, UR42, 0xffff, URZ, 0xc0, !UPT ;  /* 0x0000ffff2a047892 */ /* 0x000fe2000f8ec0ff */
[----:B------:R-:W-:Y:S01]  /*3db0*/  UMOV UR5, 0xffff ;  /* 0x0000ffff00057882 */ /* 0x000fe20000000000 */
[----:B------:R-:W-:Y:S02]  /*3dc0*/  UMOV UR6, 0x1 ;  /* 0x0000000100067882 */ /* 0x000fe40000000000 */
[----:B------:R-:W-:-:S04]  /*3dd0*/  USHF.R.U32.HI UR4, URZ, 0x5, UR4 ;  /* 0x00000005ff047899 */ /* 0x000fc80008011604 */
[----:B------:R-:W-:Y:S02]  /*3de0*/  USHF.L.U32 UR5, UR5, UR4, URZ ;  /* 0x0000000405057299 */ /* 0x000fe400080006ff */
[----:B------:R-:W-:-:S04]  /*3df0*/  USHF.L.U32 UR4, UR6, UR4, URZ ;  /* 0x0000000406047299 */ /* 0x000fc800080006ff */
[----:B-1----:R-:W-:-:S04]  /*3e00*/  LOP3.LUT R0, R0, UR5, RZ, 0xc0, !PT ;  /* 0x0000000500007c12 */ /* 0x002fc8000f8ec0ff */
[----:B------:R-:W-:-:S13]  /*3e10*/  ISETP.NE.AND P0, PT, R0, UR5, PT ;  /* 0x0000000500007c0c */ /* 0x000fda000bf05270 */
[----:B------:R-:W-:Y:S05]  /*3e20*/  @P0 BRA `(.L_x_72) ;  /* 0x0000000000580947 */ /* 0x000fea0003800000 */
[----:B------:R-:W1:Y:S02]  /*3e30*/  LDS R0, [UR8+0x18] ;  /* 0x00001808ff007984 */ /* 0x000e640008000800 */
[----:B-1----:R-:W-:-:S04]  /*3e40*/  LOP3.LUT R0, R0, UR4, RZ, 0xc0, !PT ;  /* 0x0000000400007c12 */ /* 0x002fc8000f8ec0ff */
[----:B------:R-:W-:-:S13]  /*3e50*/  ISETP.NE.AND P0, PT, R0, UR4, PT ;  /* 0x0000000400007c0c */ /* 0x000fda000bf05270 */
[----:B------:R-:W-:Y:S05]  /*3e60*/  @P0 BRA `(.L_x_73) ;  /* 0x00000000003c0947 */ /* 0x000fea0003800000 */
[----:B------:R-:W1:Y:S01]  /*3e70*/  S2R R2, SR_LANEID ;  /* 0x0000000000027919 */ /* 0x000e620000000000 */
[----:B------:R-:W-:Y:S01]  /*3e80*/  ULOP3.LUT UR5, URZ, UR5, URZ, 0x33, !UPT ;  /* 0x00000005ff057292 */ /* 0x000fe2000f8e33ff */
[----:B------:R-:W-:Y:S01]  /*3e90*/  LOP3.LUT R4, RZ, UR4, RZ, 0x33, !PT ;  /* 0x00000004ff047c12 */ /* 0x000fe2000f8e33ff */
[----:B------:R-:W-:Y:S02]  /*3ea0*/  VOTEU.ANY UR4, UPT, PT ;  /* 0x0000000000047886 */ /* 0x000fe400038e0100 */
[----:B------:R-:W-:Y:S01]  /*3eb0*/  UFLO.U32 UR4, UR4 ;  /* 0x00000004000472bd */ /* 0x000fe200080e0000 */
[----:B------:R-:W2:Y:S01]  /*3ec0*/  REDUX UR6, R4 ;  /* 0x00000000040673c4 */ /* 0x000ea20000000000 */
[----:B------:R-:W-:-:S06]  /*3ed0*/  IMAD.U32 R0, RZ, RZ, UR5 ;  /* 0x00000005ff007e24 */ /* 0x000fcc000f8e00ff */
[----:B------:R4:W-:Y:S01]  /*3ee0*/  UTCATOMSWS.AND URZ, UR5 ;  /* 0x0000000500ff79e3 */ /* 0x0009e20008000000 */
[----:B------:R-:W3:Y:S01]  /*3ef0*/  REDUX UR7, R0 ;  /* 0x00000000000773c4 */ /* 0x000ee20000000000 */
[----:B-1----:R-:W-:Y:S01]  /*3f00*/  ISETP.EQ.U32.AND P0, PT, R2, UR4, PT ;  /* 0x0000000402007c0c */ /* 0x002fe2000bf02070 */
[----:B--2---:R-:W-:Y:S01]  /*3f10*/  IMAD.U32 R2, RZ, RZ, UR6 ;  /* 0x00000006ff027e24 */ /* 0x004fe2000f8e00ff */
[----:B---3--:R-:W-:-:S11]  /*3f20*/  MOV R3, UR7 ;  /* 0x0000000700037c02 */ /* 0x008fd60008000f00 */
[----:B------:R4:W-:Y:S04]  /*3f30*/  @P0 ATOMS.AND RZ, [UR8+0x14], R3 ;  /* 0x00001403ffff098c */ /* 0x0009e8000a800008 */
[----:B------:R4:W-:Y:S01]  /*3f40*/  @P0 ATOMS.AND RZ, [UR8+0x18], R2 ;  /* 0x00001802ffff098c */ /* 0x0009e2000a800008 */
[----:B------:R-:W-:Y:S05]  /*3f50*/  BRA `(.L_x_74) ;  /* 0x0000000000147947 */ /* 0x000fea0003800000 */
.L_x_73:
[----:B------:R-:W-:Y:S02]  /*3f60*/  MOV R2, 0x3f80 ;  /* 0x00003f8000027802 */ /* 0x000fe40000000f00 */
[----:B---3-5:R-:W-:Y:S05]  /*3f70*/  CALL.REL.NOINC `($__internal_0_$__cuda_sm10x_tcgen05_guardrail_trap_col_being_dealloced_not_returned_by_alloc) ;  /* 0x00000044002c7944 */ /* 0x028fea0003c00000 */
[----:B------:R-:W-:Y:S05]  /*3f80*/  BRA `(.L_x_74) ;  /* 0x0000000000087947 */ /* 0x000fea0003800000 */
.L_x_72:
[----:B------:R-:W-:Y:S02]  /*3f90*/  MOV R2, 0x3fb0 ;  /* 0x00003fb000027802 */ /* 0x000fe40000000f00 */
[----:B---3-5:R-:W-:Y:S05]  /*3fa0*/  CALL.REL.NOINC `($__internal_2_$__cuda_sm10x_tcgen05_guardrail_trap_unallocated_columns_being_dealloced) ;  /* 0x0000004400387944 */ /* 0x028fea0003c00000 */
.L_x_74:
[----:B------:R-:W-:Y:S01]  /*3fb0*/  NOP ;  /* 0x0000000000007918 */ /* 0x000fe20000000000 */
[----:B----4-:R-:W-:Y:S05]  /*3fc0*/  EXIT ;  /* 0x000000000000794d */ /* 0x010fea0003800000 */
.L_x_56:
[----:B------:R-:W-:-:S09]  /*3fd0*/  UISETP.NE.OR UP0, UPT, UR17, 0x3, !UP3 ;  /* 0x000000031100788c */ /* 0x000fd2000df05670 */
[----:B------:R-:W-:Y:S05]  /*3fe0*/  BRA.U UP0, `(.L_x_75) ;  /* 0x0000000d00807547 */ /* 0x000fea000b800000 */
[----:B------:R-:W2:Y:S01]  /*3ff0*/  S2UR UR10, SR_CgaCtaId ;  /* 0x00000000000a79c3 */ /* 0x000ea20000008800 */
[----:B------:R-:W3:Y:S01]  /*4000*/  LDCU UR32, c[0x0][0x370] ;  /* 0x00006e00ff2077ac */ /* 0x000ee20008000800 */
[----:B------:R-:W-:Y:S02]  /*4010*/  HFMA2 R13, -RZ, RZ, 0, 0 ;  /* 0x00000000ff0d7431 */ /* 0x000fe400000001ff */
[----:B------:R-:W-:Y:S01]  /*4020*/  IMAD.MOV.U32 R15, RZ, RZ, 0x1 ;  /* 0x00000001ff0f7424 */ /* 0x000fe200078e00ff */
[----:B------:R-:W-:Y:S01]  /*4030*/  MOV R7, 0x1000 ;  /* 0x0000100000077802 */ /* 0x000fe20000000f00 */
[----:B------:R-:W3:Y:S01]  /*4040*/  LDCU.128 UR28, c[0x0][0xb10] ;  /* 0x00016200ff1c77ac */ /* 0x000ee20008000c00 */
[----:B------:R-:W-:Y:S01]  /*4050*/  IMAD.MOV.U32 R14, RZ, RZ, RZ ;  /* 0x000000ffff0e7224 */ /* 0x000fe200078e00ff */
[----:B------:R-:W4:Y:S01]  /*4060*/  LDC.64 R16, c[0x0][0x348] ;  /* 0x0000d200ff107b82 */ /* 0x000f220000000a00 */
[----:B------:R-:W1:Y:S01]  /*4070*/  LDCU UR27, c[0x0][0x374] ;  /* 0x00006e80ff1b77ac */ /* 0x000e620008000800 */
[----:B------:R-:W2:Y:S06]  /*4080*/  LDCU UR15, c[0x0][0xb0c] ;  /* 0x00016180ff0f77ac */ /* 0x000eac0008000800 */
[----:B------:R-:W4:Y:S01]  /*4090*/  LDC.64 R2, c[0x0][0x888] ;  /* 0x00022200ff027b82 */ /* 0x000f220000000a00 */
[----:B------:R-:W2:Y:S01]  /*40a0*/  LDCU UR39, c[0x0][0xb20] ;  /* 0x00016400ff2777ac */ /* 0x000ea20008000800 */
[----:B------:R-:W2:Y:S06]  /*40b0*/  LDCU UR4, c[0x0][0xb30] ;  /* 0x00016600ff0477ac */ /* 0x000eac0008000800 */
[----:B------:R-:W4:Y:S01]  /*40c0*/  LDC.64 R4, c[0x0][0x890] ;  /* 0x00022400ff047b82 */ /* 0x000f220000000a00 */
[----:B------:R-:W-:Y:S01]  /*40d0*/  UMOV UR21, 0x400 ;  /* 0x0000040000157882 */ /* 0x000fe20000000000 */
[----:B---3--:R-:W-:-:S02]  /*40e0*/  UIMAD.WIDE.U32 UR6, UR32, UR28, URZ ;  /* 0x0000001c200672a5 */ /* 0x008fc4000f8e00ff */
[----:B-1----:R-:W-:Y:S02]  /*40f0*/  UIMAD.WIDE.U32 UR8, UR27, UR31, URZ ;  /* 0x0000001f1b0872a5 */ /* 0x002fe4000f8e00ff */
[----:B--2---:R-:W-:Y:S02]  /*4100*/  ULEA UR21, UR10, UR21, 0x18 ;  /* 0x000000150a157291 */ /* 0x004fe4000f8ec0ff */
[----:B------:R-:W-:Y:S02]  /*4110*/  UPLOP3.LUT UP3, UPT, UPT, UPT, UPT, 0x40, 0x4 ;  /* 0x000000000004789c */ /* 0x000fe40003f6e870 */
[----:B------:R-:W-:Y:S02]  /*4120*/  UIADD3 UR33, UPT, UPT, UR21, 0x58, URZ ;  /* 0x0000005815217890 */ /* 0x000fe4000fffe0ff */
[----:B------:R-:W-:Y:S01]  /*4130*/  UIADD3 UR17, UPT, UPT, UR21, 0x50, URZ ;  /* 0x0000005015117890 */ /* 0x000fe2000fffe0ff */
[----:B------:R-:W-:Y:S01]  /*4140*/  UMOV UR6, UR7 ;  /* 0x0000000700067c82 */ /* 0x000fe20008000000 */
[----:B------:R-:W-:Y:S01]  /*4150*/  UMOV UR35, UR9 ;  /* 0x0000000900237c82 */ /* 0x000fe20008000000 */
[----:B------:R-:W-:-:S02]  /*4160*/  UISETP.GE.AND UP0, UPT, UR42, 0x1, UPT ;  /* 0x000000012a00788c */ /* 0x000fc4000bf06270 */
[----:B------:R-:W-:Y:S01]  /*4170*/  UISETP.NE.AND UP4, UPT, UR42, 0x1, UPT ;  /* 0x000000012a00788c */ /* 0x000fe2000bf85270 */
[----:B------:R-:W1:Y:S01]  /*4180*/  LDCU.64 UR22, c[0x0][0xb28] ;  /* 0x00016500ff1677ac */ /* 0x000e620008000a00 */
[----:B------:R-:W-:Y:S02]  /*4190*/  UISETP.NE.AND UP6, UPT, UR15, 0x1, UPT ;  /* 0x000000010f00788c */ /* 0x000fe4000bfc5270 */
[----:B------:R-:W-:Y:S02]  /*41a0*/  UISETP.NE.AND UP5, UPT, UR30, 0x1, UPT ;  /* 0x000000011e00788c */ /* 0x000fe4000bfa5270 */
[----:B------:R-:W-:Y:S02]  /*41b0*/  UPRMT UR33, UR10, 0x654, UR33 ;  /* 0x000006540a217896 */ /* 0x000fe40008000021 */
[----:B------:R-:W-:Y:S02]  /*41c0*/  USHF.R.U32.HI UR37, URZ, UR29, UR6 ;  /* 0x0000001dff257299 */ /* 0x000fe40008011606 */
[----:B------:R-:W-:-:S02]  /*41d0*/  UPRMT UR34, UR10, 0x654, UR17 ;  /* 0x000006540a227896 */ /* 0x000fc40008000011 */
[----:B------:R-:W-:Y:S02]  /*41e0*/  USHF.R.U32.HI UR35, URZ, UR39, UR35 ;  /* 0x00000027ff237299 */ /* 0x000fe40008011623 */
[----:B------:R-:W-:-:S11]  /*41f0*/  UISETP.NE.AND UP2, UPT, UR4, 0x1, UPT ;  /* 0x000000010400788c */ /* 0x000fd6000bf45270 */
.L_x_84:
[C---:B------:R-:W-:Y:S02]  /*4200*/  LEA R12, R14.reuse, UR21, 0x3 ;  /* 0x000000150e0c7c11 */ /* 0x040fe4000f8e18ff */
[----:B------:R-:W-:Y:S02]  /*4210*/  SHF.L.U32 R9, R13, 0x1f, RZ ;  /* 0x0000001f0d097819 */ /* 0x000fe400000006ff */
[----:B------:R-:W-:Y:S02]  /*4220*/  LEA R10, R14, UR21, 0x4 ;  /* 0x000000150e0a7c11 */ /* 0x000fe4000f8e20ff */
[----:B--2---:R-:W2:Y:S02]  /*4230*/  SYNCS.PHASECHK.TRANS64.TRYWAIT P0, [R12+URZ+0x80], R9 ;  /* 0x000080090c0075a7 */ /* 0x004ea400080011ff */
[----:B--2---:R-:W-:Y:S05]  /*4240*/  @!P0 BRA `(.L_x_76) ;  /* 0x0000003c00b48947 */ /* 0x004fea0003800000 */
.L_x_142:
[----:B--2---:R-:W2:Y:S01]  /*4250*/  LDS.128 R8, [R10+0x110] ;  /* 0x000110000a087984 */ /* 0x004ea20000000c00 */
[----:B------:R-:W-:Y:S01]  /*4260*/  UISETP.GE.AND UP0, UPT, UR42, 0x1, UPT ;  /* 0x000000012a00788c */ /* 0x000fe2000bf06270 */
[----:B------:R-:W-:Y:S01]  /*4270*/  @!PT LDS RZ, [RZ] ;  /* 0x00000000fffff984 */ /* 0x000fe20000000800 */
[----:B------:R-:W-:Y:S01]  /*4280*/  @!PT LDS RZ, [RZ] ;  /* 0x00000000fffff984 */ /* 0x000fe20000000800 */
[----:B------:R-:W-:Y:S01]  /*4290*/  @!PT LDS RZ, [RZ] ;  /* 0x00000000fffff984 */ /* 0x000fe20000000800 */
[----:B------:R-:W-:Y:S01]  /*42a0*/  @!PT LDS RZ, [RZ] ;  /* 0x00000000fffff984 */ /* 0x000fe20000000800 */
[----:B------:R3:W-:Y:S06]  /*42b0*/  MEMBAR.ALL.CTA ;  /* 0x0000000000007992 */ /* 0x0007ec0000008000 */
[----:B---3--:R-:W3:Y:S01]  /*42c0*/  FENCE.VIEW.ASYNC.S ;  /* 0x00000000000073c6 */ /* 0x008ee20000000000 */
[----:B--2---:R-:W-:Y:S11]  /*42d0*/  LOP3.LUT P0, RZ, R10, 0x1, RZ, 0xc0, !PT ;  /* 0x000000010aff7812 */ /* 0x004ff6000780c0ff */
[----:B------:R-:W-:Y:S02]  /*42e0*/  @!UPT UIADD3 URZ, UPT, UPT, URZ, URZ, URZ ;  /* 0x000000fffffff290 */ /* 0x000fe4000fffe0ff */
[----:B---3--:R-:W-:Y:S01]  /*42f0*/  VOTEU.ANY UP1, P0 ;  /* 0x0000000000ff7886 */ /* 0x008fe20000020100 */
[----:B------:R-:W-:Y:S11]  /*4300*/  PLOP3.LUT P0, PT, PT, PT, UP1, 0x80, 0x8 ;  /* 0x000000000008781c */ /* 0x000ff60003f0f018 */
[----:B------:R-:W-:Y:S02]  /*4310*/  @!UPT UIADD3 URZ, UPT, UPT, URZ, URZ, URZ ;  /* 0x000000fffffff290 */ /* 0x000fe4000fffe0ff */
[----:B------:R-:W-:Y:S02]  /*4320*/  @P0 SHF.R.U32.HI R0, RZ, 0x10, R9 ;  /* 0x00000010ff000819 */ /* 0x000fe40000011609 */
[----:B------:R-:W-:Y:S02]  /*4330*/  @P0 MOV R6, R8 ;  /* 0x0000000800060202 */ /* 0x000fe40000000f00 */
[----:B------:R-:W-:Y:S01]  /*4340*/  @P0 R2UR UR4, R0 ;  /* 0x00000000000402ca */ /* 0x000fe200000e0000 */
[----:B------:R-:W-:Y:S01]  /*4350*/  VIADD R0, R12, 0x90 ;  /* 0x000000900c007836 */ /* 0x000fe20000000000 */
[----:B------:R-:W-:Y:S02]  /*4360*/  @P0 LOP3.LUT R8, R9, 0xffff, RZ, 0xc0, !PT ;  /* 0x0000ffff09080812 */ /* 0x000fe400078ec0ff */
[----:B------:R-:W-:Y:S02]  /*4370*/  @P0 R2UR UR6, R6 ;  /* 0x00000000060602ca */ /* 0x000fe400000e0000 */
[----:B------:R-:W-:Y:S02]  /*4380*/  PRMT R0, RZ, 0x654, R0 ;  /* 0x00000654ff007816 */ /* 0x000fe40000000000 */
[----:B------:R-:W-:Y:S02]  /*4390*/  @P0 R2UR UR5, R8 ;  /* 0x00000000080502ca */ /* 0x000fe400000e0000 */
[----:B------:R2:W-:Y:S03]  /*43a0*/  SYNCS.ARRIVE.TRANS64.RED.A1T0 RZ, [R0+URZ], RZ ;  /* 0x000000ff00ff79a7 */ /* 0x0005e600081004ff */
[----:B------:R-:W-:Y:S04]  /*43b0*/  @UP1 UMOV UR26, UR4 ;  /* 0x00000004001a1c82 */ /* 0x000fe80008000000 */
[----:B------:R-:W-:Y:S04]  /*43c0*/  @UP1 UMOV UR14, UR6 ;  /* 0x00000006000e1c82 */ /* 0x000fe80008000000 */
[----:B------:R-:W-:Y:S01]  /*43d0*/  @UP1 UMOV UR13, UR5 ;  /* 0x00000005000d1c82 */ /* 0x000fe20008000000 */
[----:B------:R-:W-:Y:S05]  /*43e0*/  BRA.U !UP0, `(.L_x_77) ;  /* 0x0000000108a47547 */ /* 0x000fea000b800000 */
[----:B------:R-:W-:Y:S02]  /*43f0*/  UIMAD.WIDE.U32 UR8, UR13, UR31, URZ ;  /* 0x0000001f0d0872a5 */ /* 0x000fe4000f8e00ff */
[----:B------:R-:W-:Y:S02]  /*4400*/  UIMAD.WIDE.U32 UR10, UR14, UR28, URZ ;  /* 0x0000001c0e0a72a5 */ /* 0x000fe4000f8e00ff */
[----:B------:R-:W-:Y:S02]  /*4410*/  USEL UR4, UR27, UR35, !UP5 ;  /* 0x000000231b047287 */ /* 0x000fe4000e800000 */
[----:B------:R-:W-:Y:S02]  /*4420*/  USEL UR7, UR32, UR37, !UP6 ;  /* 0x0000002520077287 */ /* 0x000fe4000f000000 */
[----:B-1----:R-:W-:Y:S02]  /*4430*/  UIMAD.WIDE.U32 UR18, UR4, UR22, URZ ;  /* 0x00000016041272a5 */ /* 0x002fe4000f8e00ff */
[----:B------:R-:W-:Y:S01]  /*4440*/  UIMAD.WIDE.U32 UR24, UR7, UR22, URZ ;  /* 0x00000016071872a5 */ /* 0x000fe2000f8e00ff */
[----:B------:R-:W-:Y:S02]  /*4450*/  UMOV UR5, UR9 ;  /* 0x0000000900057c82 */ /* 0x000fe40008000000 */
[----:B------:R-:W-:Y:S03]  /*4460*/  USHF.R.U32.HI UR6, URZ, UR39, UR5 ;  /* 0x00000027ff067299 */ /* 0x000fe60008011605 */
[----:B------:R-:W-:Y:S01]  /*4470*/  UMOV UR5, UR11 ;  /* 0x0000000b00057c82 */ /* 0x000fe20008000000 */
[----:B------:R-:W-:Y:S02]  /*4480*/  USEL UR6, UR13, UR6, !UP5 ;  /* 0x000000060d067287 */ /* 0x000fe4000e800000 */
[----:B------:R-:W-:Y:S02]  /*4490*/  USHF.R.U32.HI UR8, URZ, UR29, UR5 ;  /* 0x0000001dff087299 */ /* 0x000fe40008011605 */
[----:B------:R-:W-:Y:S01]  /*44a0*/  UIMAD.WIDE.U32 UR10, UR6, UR22, URZ ;  /* 0x00000016060a72a5 */ /* 0x000fe2000f8e00ff */
[----:B------:R-:W-:Y:S02]  /*44b0*/  UMOV UR5, UR19 ;  /* 0x0000001300057c82 */ /* 0x000fe40008000000 */
[----:B------:R-:W-:Y:S03]  /*44c0*/  @UP4 USHF.R.U32.HI UR4, URZ, UR23, UR5 ;  /* 0x00000017ff044299 */ /* 0x000fe60008011605 */
[----:B------:R-:W-:Y:S01]  /*44d0*/  UMOV UR5, UR25 ;  /* 0x0000001900057c82 */ /* 0x000fe20008000000 */
[----:B------:R-:W-:Y:S02]  /*44e0*/  UIMAD UR4, UR42, UR4, URZ ;  /* 0x000000042a0472a4 */ /* 0x000fe4000f8e02ff */
[----:B------:R-:W-:Y:S02]  /*44f0*/  @UP4 USHF.R.U32.HI UR7, URZ, UR23, UR5 ;  /* 0x00000017ff074299 */ /* 0x000fe40008011605 */
[----:B------:R-:W-:Y:S02]  /*4500*/  USEL UR5, UR14, UR8, !UP6 ;  /* 0x000000080e057287 */ /* 0x000fe4000f000000 */
[----:B------:R-:W-:Y:S02]  /*4510*/  UIMAD UR8, UR42, UR7, URZ ;  /* 0x000000072a0872a4 */ /* 0x000fe4000f8e02ff */
[----:B------:R-:W-:Y:S03]  /*4520*/  UISETP.GE.AND UP0, UPT, UR6, UR4, UPT ;  /* 0x000000040600728c */ /* 0x000fe6000bf06270 */
[----:B------:R-:W-:Y:S01]  /*4530*/  UMOV UR4, UR11 ;  /* 0x0000000b00047c82 */ /* 0x000fe20008000000 */
[----:B------:R-:W-:Y:S02]  /*4540*/  UISETP.GE.OR UP0, UPT, UR5, UR8, UP0 ;  /* 0x000000080500728c */ /* 0x000fe40008706670 */
[----:B------:R-:W-:Y:S02]  /*4550*/  USHF.R.U32.HI UR4, URZ, UR23, UR4 ;  /* 0x00000017ff047299 */ /* 0x000fe40008011604 */
[----:B------:R-:W-:Y:S02]  /*4560*/  UIMAD.WIDE.U32 UR8, UR5, UR22, URZ ;  /* 0x00000016050872a5 */ /* 0x000fe4000f8e00ff */
[----:B------:R-:W-:Y:S04]  /*4570*/  USEL UR10, UR6, UR4, !UP4 ;  /* 0x00000004060a7287 */ /* 0x000fe8000e000000 */
[----:B------:R-:W-:Y:S01]  /*4580*/  UIADD3 UR11, UPT, UPT, -UR10, URZ, URZ ;  /* 0x000000ff0a0b7290 */ /* 0x000fe2000fffe1ff */
[----:B------:R-:W-:Y:S02]  /*4590*/  @!UP0 UMOV UR4, UR9 ;  /* 0x0000000900048c82 */ /* 0x000fe40008000000 */
[----:B------:R-:W-:Y:S02]  /*45a0*/  @!UP0 USHF.R.U32.HI UR4, URZ, UR23, UR4 ;  /* 0x00000017ff048299 */ /* 0x000fe40008011604 */
[----:B------:R-:W-:Y:S02]  /*45b0*/  UIMAD UR8, UR42, UR11, UR6 ;  /* 0x0000000b2a0872a4 */ /* 0x000fe4000f8e0206 */
[----:B------:R-:W-:Y:S04]  /*45c0*/  @!UP0 USEL UR4, UR5, UR4, !UP4 ;  /* 0x0000000405048287 */ /* 0x000fe8000e000000 */
[----:B------:R-:W-:Y:S02]  /*45d0*/  @!UP0 UIMAD UR8, UR7, UR8, UR4 ;  /* 0x00000008070882a4 */ /* 0x000fe4000f8e0204 */
[----:B------:R-:W-:Y:S02]  /*45e0*/  @!UP0 UIADD3 UR9, UPT, UPT, UR10, -UR4, URZ ;  /* 0x800000040a098290 */ /* 0x000fe4000fffe0ff */
[----:B------:R-:W-:Y:S02]  /*45f0*/  UIADD3 UR4, UPT, UPT, -UR5, URZ, URZ ;  /* 0x000000ff05047290 */ /* 0x000fe4000fffe1ff */
[----:B------:R-:W-:Y:S02]  /*4600*/  UIADD3 UR7, UPT, UPT, -UR6, URZ, URZ ;  /* 0x000000ff06077290 */ /* 0x000fe4000fffe1ff */
[----:B------:R-:W-:Y:S02]  /*4610*/  @!UP0 UIMAD UR6, UR9, UR42, UR5 ;  /* 0x0000002a090682a4 */ /* 0x000fe4000f8e0205 */
[----:B------:R-:W-:Y:S02]  /*4620*/  UIMAD UR14, UR15, UR4, UR14 ;  /* 0x000000040f0e72a4 */ /* 0x000fe4000f8e020e */
[----:B------:R-:W-:Y:S01]  /*4630*/  UIMAD UR13, UR30, UR7, UR13 ;  /* 0x000000071e0d72a4 */ /* 0x000fe2000f8e020d */
[----:B------:R-:W-:Y:S02]  /*4640*/  @!UP0 UMOV UR5, UR8 ;  /* 0x0000000800058c82 */ /* 0x000fe40008000000 */
[----:B------:R-:W-:Y:S02]  /*4650*/  UIMAD UR14, UR5, UR15, UR14 ;  /* 0x0000000f050e72a4 */ /* 0x000fe4000f8e020e */
[----:B------:R-:W-:Y:S11]  /*4660*/  UIMAD UR13, UR6, UR30, UR13 ;  /* 0x0000001e060d72a4 */ /* 0x000ff6000f8e020d */
[----:B------:R-:W-:Y:S01]  /*4670*/  @!UPT UIADD3 URZ, UPT, UPT, URZ, URZ, URZ ;  /* 0x000000fffffff290 */ /* 0x000fe2000fffe0ff */
.L_x_77:
[----:B------:R-:W3:Y:S01]  /*4680*/  @!UP2 LDCU.128 UR8, c[0x0][0xb10] ;  /* 0x00016200ff08a7ac */ /* 0x000ee20008000c00 */
[C---:B----4-:R-:W-:Y:S02]  /*4690*/  ISETP.NE.U32.AND P1, PT, R4.reuse, RZ, PT ;  /* 0x000000ff0400720c */ /* 0x050fe40003f25070 */
[----:B------:R-:W-:Y:S02]  /*46a0*/  ISETP.NE.U32.AND P0, PT, R4, RZ, PT ;  /* 0x000000ff0400720c */ /* 0x000fe40003f05070 */
[C---:B------:R-:W-:Y:S02]  /*46b0*/  ISETP.NE.AND.EX P1, PT, R5.reuse, RZ, PT, P1 ;  /* 0x000000ff0500720c */ /* 0x040fe40003f25310 */
[----:B------:R-:W-:Y:S01]  /*46c0*/  ISETP.NE.AND.EX P0, PT, R5, RZ, PT, P0 ;  /* 0x000000ff0500720c */ /* 0x000fe20003f05300 */
[----:B------:R-:W4:Y:S01]  /*46d0*/  @!UP2 LDCU UR5, c[0x0][0xb0c] ;  /* 0x00016180ff05a7ac */ /* 0x000f220008000800 */
[----:B------:R-:W-:Y:S01]  /*46e0*/  SHF.L.U32 R9, R15, 0x1f, RZ ;  /* 0x0000001f0f097819 */ /* 0x000fe200000006ff */
[----:B------:R-:W-:Y:S02]  /*46f0*/  USHF.L.U32 UR19, UR16, 0x6, URZ ;  /* 0x0000000610137899 */ /* 0x000fe400080006ff */
[----:B------:R-:W-:Y:S02]  /*4700*/  USHF.L.U32 UR18, UR20, 0x7, URZ ;  /* 0x0000000714127899 */ /* 0x000fe400080006ff */
[----:B---3--:R-:W-:Y:S07]  /*4710*/  UIMAD.WIDE.U32 UR6, UR14, UR8, URZ ;  /* 0x000000080e0672a5 */ /* 0x008fee000f8e00ff */
[----:B------:R-:W-:Y:S01]  /*4720*/  @!UP2 UMOV UR4, UR7 ;  /* 0x000000070004ac82 */ /* 0x000fe20008000000 */
[----:B----4-:R-:W-:Y:S02]  /*4730*/  @!UP2 UISETP.NE.AND UP0, UPT, UR5, 0x1, UPT ;  /* 0x000000010500a88c */ /* 0x010fe4000bf05270 */
[----:B------:R-:W-:Y:S02]  /*4740*/  @!UP2 USHF.R.U32.HI UR4, URZ, UR9, UR4 ;  /* 0x00000009ff04a299 */ /* 0x000fe40008011604 */
[----:B------:R-:W-:Y:S02]  /*4750*/  UIMAD.WIDE.U32 UR6, UR13, UR11, URZ ;  /* 0x0000000b0d0672a5 */ /* 0x000fe4000f8e00ff */
[----:B------:R-:W-:Y:S02]  /*4760*/  @!UP2 USEL UR8, UR14, UR4, !UP0 ;  /* 0x000000040e08a287 */ /* 0x000fe4000c000000 */
[----:B------:R-:W-:Y:S03]  /*4770*/  @!UP2 UISETP.NE.AND UP0, UPT, UR10, 0x1, UPT ;  /* 0x000000010a00a88c */ /* 0x000fe6000bf05270 */
[----:B------:R-:W-:Y:S02]  /*4780*/  @!UP2 UMOV UR6, UR7 ;  /* 0x000000070006ac82 */ /* 0x000fe40008000000 */
[----:B------:R-:W3:Y:S02]  /*4790*/  @!UP2 LDCU UR4, c[0x0][0xb20] ;  /* 0x00016400ff04a7ac */ /* 0x000ee40008000800 */
[----:B---3--:R-:W-:Y:S04]  /*47a0*/  @!UP2 USHF.R.U32.HI UR6, URZ, UR4, UR6 ;  /* 0x00000004ff06a299 */ /* 0x008fe80008011606 */
[----:B------:R-:W-:Y:S04]  /*47b0*/  @!UP2 USEL UR6, UR13, UR6, !UP0 ;  /* 0x000000060d06a287 */ /* 0x000fe8000c000000 */
[----:B------:R-:W-:Y:S02]  /*47c0*/  @!UP2 UIADD3 UR4, UPT, UPT, -UR8, UR6, URZ ;  /* 0x000000060804a290 */ /* 0x000fe4000fffe1ff */
[----:B------:R-:W-:Y:S02]  /*47d0*/  @!UP2 UIADD3 UR6, UPT, UPT, UR8, -UR6, URZ ;  /* 0x800000060806a290 */ /* 0x000fe4000fffe0ff */
[----:B------:R-:W-:Y:S02]  /*47e0*/  @!UP2 UIMAD UR14, UR4, UR5, UR14 ;  /* 0x00000005040ea2a4 */ /* 0x000fe4000f8e020e */
[----:B------:R-:W-:Y:S01]  /*47f0*/  @!UP2 UIMAD UR13, UR6, UR10, UR13 ;  /* 0x0000000a060da2a4 */ /* 0x000fe2000f8e020d */
[----:B------:R-:W-:Y:S11]  /*4800*/  BRA.U UP3, `(.L_x_78) ;  /* 0x0000000103107547 */ /* 0x000ff6000b800000 */
[----:B--2---:R-:W-:Y:S04]  /*4810*/  MOV R0, UR38 ;  /* 0x0000002600007c02 */ /* 0x004fe80008000f00 */
[----:B------:R-:W-:Y:S04]  /*4820*/  SHF.L.U32 R11, R0, 0x1f, RZ ;  /* 0x0000001f000b7819 */ /* 0x000fe800000006ff */
[----:B------:R-:W2:Y:S02]  /*4830*/  SYNCS.PHASECHK.TRANS64.TRYWAIT P2, [UR21+0x78], R11 ;  /* 0x0000780bff0075a7 */ /* 0x000ea40008041115 */
[----:B--2---:R-:W-:Y:S05]  /*4840*/  @!P2 BRA `(.L_x_79) ;  /* 0x000000380048a947 */ /* 0x004fea0003800000 */
.L_x_78:
[----:B------:R-:W-:Y:S05]  /*4850*/  @!P1 BRA `(.L_x_80) ;  /* 0x0000000000309947 */ /* 0x000fea0003800000 */
[----:B------:R-:W-:Y:S01]  /*4860*/  ISETP.NE.U32.AND P1, PT, R2, RZ, PT ;  /* 0x000000ff0200720c */ /* 0x000fe20003f25070 */
[----:B------:R-:W3:Y:S01]  /*4870*/  LDCU.64 UR4, c[0x0][0x358] ;  /* 0x00006b00ff0477ac */ /* 0x000ee20008000a00 */
[----:B------:R-:W-:Y:S02]  /*4880*/  IMAD.MOV.U32 R84, RZ, RZ, 0x1 ;  /* 0x00000001ff547424 */ /* 0x000fe400078e00ff */
[----:B------:R-:W-:Y:S11]  /*4890*/  ISETP.NE.AND.EX P1, PT, R3, RZ, PT, P1 ;  /* 0x000000ff0300720c */ /* 0x000ff60003f25310 */
[----:B------:R-:W-:Y:S02]  /*48a0*/  @!UPT UIADD3 URZ, UPT, UPT, URZ, URZ, URZ ;  /* 0x000000fffffff290 */ /* 0x000fe4000fffe0ff */
[----:B--2---:R-:W2:Y:S01]  /*48b0*/  @P1 LDC.64 R10, c[0x0][0x888] ;  /* 0x00022200ff0a1b82 */ /* 0x004ea20000000a00 */
[----:B------:R-:W-:Y:S04]  /*48c0*/  @P1 IMAD R0, R4, UR36, RZ ;  /* 0x0000002404001c24 */ /* 0x000fe8000f8e02ff */
[----:B--2---:R-:W-:Y:S04]  /*48d0*/  @P1 IMAD.WIDE R10, R0, 0x4, R10 ;  /* 0x00000004000a1825 */ /* 0x004fe800078e020a */
[----:B------:R-:W-:Y:S01]  /*48e0*/  HFMA2 R0, -RZ, RZ, 0, 5.9604644775390625e-08 ;  /* 0x00000001ff007431 */ /* 0x000fe200000001ff */
[----:B---3-5:R3:W5:Y:S04]  /*48f0*/  @P1 LDG.E R41, desc[UR4][R10.64] ;  /* 0x000000040a291981 */ /* 0x028768000c1e1900 */
[----:B------:R-:W-:Y:S01]  /*4900*/  @!P1 PRMT R84, R0, 0x7610, R84 ;  /* 0x0000761000549816 */ /* 0x000fe20000000054 */
[----:B---3--:R-:W4:Y:S06]  /*4910*/  @!P1 LDC R41, c[0x0][0x880] ;  /* 0x00022000ff299b82 */ /* 0x008f2c0000000800 */
.L_x_80:
[----:B----45:R-:W-:Y:S01]  /*4920*/  @!P0 FSETP.EQ.AND P1, PT, R41, RZ, PT ;  /* 0x000000ff2900820b */ /* 0x030fe20003f22000 */
[----:B------:R-:W-:Y:S01]  /*4930*/  @!UPT UIADD3 URZ, UPT, UPT, URZ, URZ, URZ ;  /* 0x000000fffffff290 */ /* 0x000fe2000fffe0ff */
[----:B------:R-:W-:Y:S11]  /*4940*/  @!P0 BRA `(.L_x_81) ;  /* 0x0000000000188947 */ /* 0x000ff60003800000 */
[----:B------:R-:W-:Y:S02]  /*4950*/  LOP3.LUT P0, RZ, R84, 0xff, RZ, 0xc0, !PT ;  /* 0x000000ff54ff7812 */ /* 0x000fe4000780c0ff */
[----:B------:R-:W-:Y:S04]  /*4960*/  ISETP.NE.U32.AND P1, PT, R2, RZ, PT ;  /* 0x000000ff0200720c */ /* 0x000fe80003f25070 */
[----:B------:R-:W-:Y:S04]  /*4970*/  ISETP.NE.AND.EX P1, PT, R3, RZ, PT, P1 ;  /* 0x000000ff0300720c */ /* 0x000fe80003f25310 */
[----:B------:R-:W-:Y:S03]  /*4980*/  PLOP3.LUT P1, PT, P1, PT, PT, 0x8, 0x80 ;  /* 0x000000000080781c */ /* 0x000fe60000f2e170 */
[----:B------:R-:W-:Y:S11]  /*4990*/  @P0 FSETP.EQ.AND P1, PT, R41, RZ, PT ;  /* 0x000000ff2900020b */ /* 0x000ff60003f22000 */
[----:B------:R-:W-:Y:S02]  /*49a0*/  @!UPT UIADD3 URZ, UPT, UPT, URZ, URZ, URZ ;  /* 0x000000fffffff290 */ /* 0x000fe4000fffe0ff */
.L_x_81:
[----:B------:R-:W3:Y:S01]  /*49b0*/  SYNCS.PHASECHK.TRANS64.TRYWAIT P2, [UR21+0x60], R9 ;  /* 0x00006009ff0075a7 */ /* 0x000ee20008041115 */
[----:B------:R-:W-:Y:S04]  /*49c0*/  ELECT P0, URZ, PT ;  /* 0x0000000000ff782f */ /* 0x000fe80003800000 */
[----:B------:R-:W-:Y:S11]  /*49d0*/  PLOP3.LUT P1, PT, P1, P0, PT, 0xf2, 0x2f ;  /* 0x00000000002f781c */ /* 0x000ff60000f21e72 */
[----:B------:R-:W-:Y:S02]  /*49e0*/  @!UPT UIADD3 URZ, UPT, UPT, URZ, URZ, URZ ;  /* 0x000000fffffff290 */ /* 0x000fe4000fffe0ff */
[----:B------:R-:W-:Y:S05]  /*49f0*/  @!P1 IADD3 R8, P0, PT, R16, 0x580, RZ ;  /* 0x0000058010089810 */ /* 0x000fea0007f1e0ff */
[----:B------:R-:W-:Y:S01]  /*4a00*/  @!P1 IMAD.X R6, RZ, RZ, R17, P0 ;  /* 0x000000ffff069224 */ /* 0x000fe200000e0611 */
[----:B---3--:R-:W-:Y:S07]  /*4a10*/  @!P2 BRA `(.L_x_82) ;  /* 0x0000003400eca947 */ /* 0x008fee0003800000 */
.L_x_145:
[----:B------:R-:W-:Y:S01]  /*4a20*/  @!P1 R2UR UR5, R8 ;  /* 0x00000000080592ca */ /* 0x000fe200000e0000 */
[----:B------:R-:W-:Y:S01]  /*4a30*/  VOTEU.ALL UP0, P1 ;  /* 0x0000000000ff7886 */ /* 0x000fe20000800000 */
[----:B------:R-:W-:Y:S01]  /*4a40*/  @!P1 R2UR UR4, R6 ;  /* 0x00000000060492ca */ /* 0x000fe200000e0000 */
[----:B--2---:R-:W-:Y:S01]  /*4a50*/  @!P1 IMAD.MOV.U32 R0, RZ, RZ, 0x1000 ;  /* 0x00001000ff009424 */ /* 0x004fe200078e00ff */
[----:B------:R-:W-:Y:S01]  /*4a60*/  UMOV UR6, 0x0 ;  /* 0x0000000000067882 */ /* 0x000fe20000000000 */
[----:B------:R-:W-:Y:S01]  /*4a70*/  UMOV UR7, 0x10000000 ;  /* 0x1000000000077882 */ /* 0x000fe20000000000 */
[----:B------:R-:W-:Y:S01]  /*4a80*/  @!UP0 UIADD3 UR16, UPT, UPT, UR21, 0x200, URZ ;  /* 0x0000020015108890 */ /* 0x000fe2000fffe0ff */
[----:B------:R-:W-:Y:S01]  /*4a90*/  VIADD R14, R14, 0x1 ;  /* 0x000000010e0e7836 */ /* 0x000fe20000000000 */
[----:B------:R-:W-:Y:S01]  /*4aa0*/  VOTEU.ALL UP0, P1 ;  /* 0x0000000000ff7886 */ /* 0x000fe20000800000 */
[----:B------:R-:W-:Y:S04]  /*4ab0*/  UMOV UR20, UR36 ;  /* 0x0000002400147c82 */ /* 0x000fe80008000000 */
[----:B------:R-:W-:Y:S02]  /*4ac0*/  IMAD.U32 R10, RZ, RZ, UR5 ;  /* 0x00000005ff0a7e24 */ /* 0x000fe4000f8e00ff */
[----:B------:R-:W-:Y:S03]  /*4ad0*/  IMAD.U32 R11, RZ, RZ, UR4 ;  /* 0x00000004ff0b7e24 */ /* 0x000fe6000f8e00ff */
[----:B------:R-:W-:Y:S02]  /*4ae0*/  @!P1 R2UR UR4, R10 ;  /* 0x000000000a0492ca */ /* 0x000fe400000e0000 */
[----:B------:R-:W-:Y:S11]  /*4af0*/  @!P1 R2UR UR5, R11 ;  /* 0x000000000b0592ca */ /* 0x000ff600000e0000 */
[----:B------:R-:W-:Y:S02]  /*4b00*/  @!UPT UIADD3 URZ, UPT, UPT, URZ, URZ, URZ ;  /* 0x000000fffffff290 */ /* 0x000fe4000fffe0ff */
[----:B------:R2:W-:Y:S01]  /*4b10*/  @!UP0 UTMALDG.3D [UR16], [UR4], desc[UR6] ;  /* 0x00000610040085b4 */ /* 0x0005e20008011000 */
[----:B------:R2:W-:Y:S01]  /*4b20*/  @!P1 SYNCS.ARRIVE.TRANS64.RED.A0TR RZ, [UR21+0x50], R0 ;  /* 0x00005000ffff99a7 */ /* 0x0005e20008300415 */
[----:B------:R-:W-:Y:S01]  /*4b30*/  SYNCS.ARRIVE.TRANS64.RED.A1T0 RZ, [UR34], RZ ;  /* 0x000000ffffff79a7 */ /* 0x000fe20008100422 */
[----:B------:R-:W3:Y:S02]  /*4b40*/  SYNCS.PHASECHK.TRANS64.TRYWAIT P0, [UR21+0x68], R9 ;  /* 0x00006809ff0075a7 */ /* 0x000ee40008001115 */
[----:B--23--:R-:W-:Y:S05]  /*4b50*/  @!P0 BRA `(.L_x_83) ;  /* 0x0000003400b48947 */ /* 0x00cfea0003800000 */
.L_x_147:
[----:B------:R-:W-:Y:S01]  /*4b60*/  @!P1 IADD3 R6, P0, PT, R16, 0x580, RZ ;  /* 0x0000058010069810 */ /* 0x000fe20007f1e0ff */
[----:B------:R-:W-:Y:S01]  /*4b70*/  VOTEU.ALL UP0, P1 ;  /* 0x0000000000ff7886 */ /* 0x000fe20000800000 */
[----:B------:R-:W-:Y:S01]  /*4b80*/  UMOV UR6, 0x0 ;  /* 0x0000000000067882 */ /* 0x000fe20000000000 */
[----:B------:R-:W-:Y:S01]  /*4b90*/  UMOV UR7, 0x10000000 ;  /* 0x1000000000077882 */ /* 0x000fe20000000000 */
[----:B------:R-:W-:Y:S01]  /*4ba0*/  @!P1 R2UR UR5, R6 ;  /* 0x00000000060592ca */ /* 0x000fe200000e0000 */
[----:B--2---:R-:W-:Y:S01]  /*4bb0*/  @!P1 IMAD.X R0, RZ, RZ, R17, P0 ;  /* 0x000000ffff009224 */ /* 0x004fe200000e0611 */
[----:B------:R-:W-:Y:S01]  /*4bc0*/  @!UP0 UIADD3 UR10, UPT, UPT, UR18, 0x40, URZ ;  /* 0x00000040120a8890 */ /* 0x000fe2000fffe0ff */
[----:B------:R-:W-:Y:S01]  /*4bd0*/  ISETP.NE.AND P0, PT, R14, 0x2, PT ;  /* 0x000000020e00780c */ /* 0x000fe20003f05270 */
[----:B------:R-:W-:Y:S01]  /*4be0*/  @!UP0 UIADD3 UR8, UPT, UPT, UR21, 0x1200, URZ ;  /* 0x0000120015088890 */ /* 0x000fe2000fffe0ff */
[----:B------:R-:W-:Y:S01]  /*4bf0*/  LOP3.LUT R15, R15, 0x1, RZ, 0x3c, !PT ;  /* 0x000000010f0f7812 */ /* 0x000fe200078e3cff */
[----:B------:R-:W-:Y:S01]  /*4c00*/  @!UP0 UIADD3 UR9, UPT, UPT, UR21, 0x58, URZ ;  /* 0x0000005815098890 */ /* 0x000fe2000fffe0ff */
[----:B------:R-:W-:Y:S01]  /*4c10*/  @!P1 R2UR UR4, R0 ;  /* 0x00000000000492ca */ /* 0x000fe200000e0000 */
[----:B------:R-:W-:Y:S01]  /*4c20*/  VOTEU.ALL UP0, P1 ;  /* 0x0000000000ff7886 */ /* 0x000fe20000800000 */
[----:B------:R-:W-:Y:S01]  /*4c30*/  UMOV UR11, UR19 ;  /* 0x00000013000b7c82 */ /* 0x000fe20008000000 */
[----:B------:R-:W-:Y:S01]  /*4c40*/  UMOV UR12, UR36 ;  /* 0x00000024000c7c82 */ /* 0x000fe20008000000 */
[----:B------:R-:W-:Y:S01]  /*4c50*/  SEL R0, RZ, 0x1, P0 ;  /* 0x00000001ff007807 */ /* 0x000fe20000000000 */
[----:B------:R-:W-:Y:S01]  /*4c60*/  UIADD3 UR20, UPT, UPT, UR13, UR62, URZ ;  /* 0x0000003e0d147290 */ /* 0x000fe2000fffe0ff */
[----:B------:R-:W-:Y:S01]  /*4c70*/  IMAD.U32 R8, RZ, RZ, UR5 ;  /* 0x00000005ff087e24 */ /* 0x000fe2000f8e00ff */
[----:B------:R-:W-:Y:S01]  /*4c80*/  SEL R14, R14, RZ, P0 ;  /* 0x000000ff0e0e7207 */ /* 0x000fe20000000000 */
[----:B------:R-:W-:Y:S01]  /*4c90*/  UIADD3 UR16, UPT, UPT, UR14, UR59, URZ ;  /* 0x0000003b0e107290 */ /* 0x000fe2000fffe0ff */
[----:B------:R-:W-:Y:S01]  /*4ca0*/  LOP3.LUT R13, R13, R0, RZ, 0x3c, !PT ;  /* 0x000000000d0d7212 */ /* 0x000fe200078e3cff */
[----:B------:R-:W-:Y:S01]  /*4cb0*/  UPLOP3.LUT UP3, UPT, UPT, UPT, UPT, 0x80, 0x8 ;  /* 0x000000000008789c */ /* 0x000fe20003f6f070 */
[----:B------:R-:W-:Y:S02]  /*4cc0*/  UMOV UR36, UR26 ;  /* 0x0000001a00247c82 */ /* 0x000fe40008000000 */
[----:B------:R-:W-:Y:S01]  /*4cd0*/  IMAD.U32 R9, RZ, RZ, UR4 ;  /* 0x00000004ff097e24 */ /* 0x000fe2000f8e00ff */
[----:B------:R-:W-:Y:S04]  /*4ce0*/  @!P1 R2UR UR4, R8 ;  /* 0x00000000080492ca */ /* 0x000fe800000e0000 */
[----:B------:R-:W-:Y:S11]  /*4cf0*/  @!P1 R2UR UR5, R9 ;  /* 0x00000000090592ca */ /* 0x000ff600000e0000 */
[----:B------:R-:W-:Y:S02]  /*4d00*/  @!UPT UIADD3 URZ, UPT, UPT, URZ, URZ, URZ ;  /* 0x000000fffffff290 */ /* 0x000fe4000fffe0ff */
[----:B------:R2:W-:Y:S01]  /*4d10*/  @!UP0 UTMALDG.3D [UR8], [UR4], desc[UR6] ;  /* 0x00000608040085b4 */ /* 0x0005e20008011000 */
[----:B------:R2:W-:Y:S01]  /*4d20*/  @!P1 SYNCS.ARRIVE.TRANS64.RED.A0TR RZ, [UR21+0x58], R7 ;  /* 0x00005807ffff99a7 */ /* 0x0005e20008300415 */
[----:B------:R-:W-:Y:S01]  /*4d30*/  SYNCS.ARRIVE.TRANS64.RED.A1T0 RZ, [UR33], RZ ;  /* 0x000000ffffff79a7 */ /* 0x000fe20008100421 */
[----:B------:R-:W-:Y:S05]  /*4d40*/  BRA.U UP1, `(.L_x_84) ;  /* 0xfffffff5012c7547 */ /* 0x000fea000b83ffff */
[----:B------:R-:W-:-:S04]  /*4d50*/  SHF.L.U32 R3, R15, 0x1f, RZ ;  /* 0x0000001f0f037819 */ /* 0x000fc800000006ff */
[----:B------:R-:W3:Y:S02]  /*4d60*/  SYNCS.PHASECHK.TRANS64.TRYWAIT P0, [UR21+0x60], R3 ;  /* 0x00006003ff0075a7 */ /* 0x000ee40008001115 */
[----:B---3--:R-:W-:Y:S05]  /*4d70*/  @!P0 BRA `(.L_x_85) ;  /* 0x0000003400448947 */ /* 0x008fea0003800000 */
.L_x_149:
[----:B---3--:R-:W-:-:S07]  /*4d80*/  MOV R0, UR21 ;  /* 0x0000001500007c02 */ /* 0x008fce0008000f00 */
.L_x_86:
[----:B---3--:R-:W-:-:S04]  /*4d90*/  SHF.L.U32 R3, R15, 0x1f, RZ ;  /* 0x0000001f0f037819 */ /* 0x008fc800000006ff */
[----:B------:R3:W4:Y:S03]  /*4da0*/  SYNCS.PHASECHK.TRANS64.TRYWAIT P0, [R0+URZ+0x68], R3 ;  /* 0x00006803000075a7 */ /* 0x00072600080011ff */
[----:B----4-:R-:W-:Y:S05]  /*4db0*/  @!P0 NANOSLEEP.SYNCS 0x989680 ;  /* 0x009896800000895d */ /* 0x010fea0003900000 */
[----:B------:R-:W4:Y:S02]  /*4dc0*/  @!P0 SYNCS.PHASECHK.TRANS64 P0, [R0+URZ+0x68], R3 ;  /* 0x00006803000085a7 */ /* 0x000f2400080010ff */
[----:B-12-4-:R-:W-:Y:S05]  /*4dd0*/  @P0 EXIT ;  /* 0x000000000000094d */ /* 0x016fea0003800000 */
[----:B------:R-:W-:Y:S05]  /*4de0*/  BRA `(.L_x_86) ;  /* 0xfffffffc00e87947 */ /* 0x000fea000383ffff */
.L_x_75:
[----:B------:R-:W-:-:S06]  /*4df0*/  UISETP.GE.AND UP0, UPT, UR17, 0x4, UPT ;  /* 0x000000041100788c */ /* 0x000fcc000bf06270 */
[----:B------:R-:W-:-:S13]  /*4e00*/  PLOP3.LUT P0, PT, PT, PT, UP0, 0x80, 0x8 ;  /* 0x000000000008781c */ /* 0x000fda0003f0f008 */
[----:B-1----:R-:W-:Y:S05]  /*4e10*/  @!P0 EXIT ;  /* 0x000000000000894d */ /* 0x002fea0003800000 */
[----:B------:R-:W1:Y:S08]  /*4e20*/  S2UR UR4, SR_CgaCtaId ;  /* 0x00000000000479c3 */ /* 0x000e700000008800 */
[----:B------:R-:W-:Y:S01]  /*4e30*/  BAR.SYNC.DEFER_BLOCKING 0x6, 0xa0 ;  /* 0x0182800000007b1d */ /* 0x000fe20000010000 */
[C---:B------:R-:W-:Y:S01]  /*4e40*/  IMAD.SHL.U32 R7, R93.reuse, 0x40, RZ ;  /* 0x000000405d077824 */ /* 0x040fe200078e00ff */
[C---:B------:R-:W-:Y:S01]  /*4e50*/  LOP3.LUT R95, R93.reuse, 0x60, RZ, 0xc0, !PT ;  /* 0x000000605d5f7812 */ /* 0x040fe200078ec0ff */
[----:B------:R-:W-:-:S02]  /*4e60*/  IMAD.SHL.U32 R4, R93, 0x20, RZ ;  /* 0x000000205d047824 */ /* 0x000fc400078e00ff */
[----:B------:R-:W-:Y:S02]  /*4e70*/  HFMA2 R36, -RZ, RZ, 0, 0 ;  /* 0x00000000ff247431 */ /* 0x000fe400000001ff */
[----:B------:R-:W-:Y:S01]  /*4e80*/  IMAD.SHL.U32 R6, R93, 0x2, RZ ;  /* 0x000000025d067824 */ /* 0x000fe200078e00ff */
[----:B------:R-:W-:Y:S01]  /*4e90*/  UMOV UR44, 0x400 ;  /* 0x00000400002c7882 */ /* 0x000fe20000000000 */
[----:B------:R-:W2:Y:S01]  /*4ea0*/  LDC.64 R82, c[0x0][0x8b0] ;  /* 0x00022c00ff527b82 */ /* 0x000ea20000000a00 */
[----:B------:R-:W-:Y:S01]  /*4eb0*/  LOP3.LUT R5, R7, 0x180, RZ, 0xc0, !PT ;  /* 0x0000018007057812 */ /* 0x000fe200078ec0ff */
[----:B------:R-:W-:Y:S01]  /*4ec0*/  IMAD.U32 R37, R93, 0x10000, RZ ;  /* 0x000100005d257824 */ /* 0x000fe200078e00ff */
[----:B------:R-:W-:Y:S01]  /*4ed0*/  LOP3.LUT R4, R4, 0xc00, RZ, 0xc0, !PT ;  /* 0x00000c0004047812 */ /* 0x000fe200078ec0ff */
[----:B------:R-:W-:Y:S01]  /*4ee0*/  IMAD.MOV.U32 R92, RZ, RZ, RZ ;  /* 0x000000ffff5c7224 */ /* 0x000fe200078e00ff */
[----:B------:R-:W-:Y:S01]  /*4ef0*/  LOP3.LUT R6, R5, 0x20, R6, 0xf8, !PT ;  /* 0x0000002005067812 */ /* 0x000fe200078ef806 */
[----:B------:R-:W-:Y:S01]  /*4f00*/  IMAD.SHL.U32 R5, R93, 0x8, RZ ;  /* 0x000000085d057824 */ /* 0x000fe200078e00ff */
[----:B------:R-:W-:Y:S01]  /*4f10*/  LOP3.LUT R4, R4, 0x40, R7, 0xf8, !PT ;  /* 0x0000004004047812 */ /* 0x000fe200078ef807 */
[----:B------:R-:W3:Y:S01]  /*4f20*/  LDC.64 R80, c[0x0][0x8a8] ;  /* 0x00022a00ff507b82 */ /* 0x000ee20000000a00 */
[----:B------:R-:W-:Y:S01]  /*4f30*/  LOP3.LUT R37, R37, 0x600000, RZ, 0xc0, !PT ;  /* 0x0060000025257812 */ /* 0x000fe200078ec0ff */
[----:B------:R-:W-:Y:S01]  /*4f40*/  IMAD.MOV.U32 R87, RZ, RZ, RZ ;  /* 0x000000ffff577224 */ /* 0x000fe200078e00ff */
[----:B------:R-:W-:-:S02]  /*4f50*/  LOP3.LUT R5, R6, 0x30, R5, 0x78, !PT ;  /* 0x0000003006057812 */ /* 0x000fc400078e7805 */
[----:B------:R-:W-:Y:S02]  /*4f60*/  CS2R R90, SRZ ;  /* 0x00000000005a7805 */ /* 0x000fe4000001ff00 */
[----:B------:R-:W-:Y:S01]  /*4f70*/  LOP3.LUT R4, R4, 0x200, R7, 0xf8, !PT ;  /* 0x0000020004047812 */ /* 0x000fe200078ef807 */
[----:B------:R-:W-:Y:S01]  /*4f80*/  IMAD.MOV.U32 R89, RZ, RZ, RZ ;  /* 0x000000ffff597224 */ /* 0x000fe200078e00ff */
[----:B------:R-:W-:Y:S01]  /*4f90*/  LOP3.LUT R93, R93, 0x2, RZ, 0xc0, !PT ;  /* 0x000000025d5d7812 */ /* 0x000fe200078ec0ff */
[----:B-1----:R-:W-:Y:S01]  /*4fa0*/  ULEA UR44, UR4, UR44, 0x18 ;  /* 0x0000002c042c7291 */ /* 0x002fe2000f8ec0ff */
[----:B------:R-:W-:Y:S01]  /*4fb0*/  LOP3.LUT R71, R4, R5, RZ, 0xfc, !PT ;  /* 0x0000000504477212 */ /* 0x000fe200078efcff */
[----:B------:R-:W1:Y:S01]  /*4fc0*/  LDCU UR57, c[0x0][0x370] ;  /* 0x00006e00ff3977ac */ /* 0x000e620008000800 */
[----:B------:R-:W-:Y:S01]  /*4fd0*/  IADD3 R88, PT, PT, -R93, RZ, RZ ;  /* 0x000000ff5d587210 */ /* 0x000fe20007ffe1ff */
[----:B------:R-:W-:Y:S01]  /*4fe0*/  UIADD3 UR4, UPT, UPT, UR44, 0x2200, URZ ;  /* 0x000022002c047890 */ /* 0x000fe2000fffe0ff */
[----:B------:R-:W4:Y:S04]  /*4ff0*/  LDCU UR43, c[0x0][0xb0c] ;  /* 0x00016180ff2b77ac */ /* 0x000f280008000800 */
[----:B------:R-:W1:Y:S01]  /*5000*/  LDS R0, [UR44+0x130] ;  /* 0x0001302cff007984 */ /* 0x000e620008000800 */
[----:B------:R-:W-:Y:S01]  /*5010*/  IMAD.U32 R94, RZ, RZ, UR4 ;  /* 0x00000004ff5e7e24 */ /* 0x000fe2000f8e00ff */
[----:B------:R-:W1:Y:S01]  /*5020*/  LDCU UR39, c[0x0][0xb30] ;  /* 0x00016600ff2777ac */ /* 0x000e620008000800 */
[----:B------:R-:W1:Y:S01]  /*5030*/  LDCU.64 UR46, c[0x0][0x888] ;  /* 0x00011100ff2e77ac */ /* 0x000e620008000a00 */
[----:B------:R-:W1:Y:S01]  /*5040*/  LDCU.64 UR40, c[0x0][0xb28] ;  /* 0x00016500ff2877ac */ /* 0x000e620008000a00 */
[----:B------:R-:W1:Y:S01]  /*5050*/  LDCU.64 UR60, c[0x0][0x890] ;  /* 0x00011200ff3c77ac */ /* 0x000e620008000a00 */
[----:B------:R-:W1:Y:S01]  /*5060*/  LDCU.128 UR52, c[0x0][0xb10] ;  /* 0x00016200ff3477ac */ /* 0x000e620008000c00 */
[----:B------:R-:W1:Y:S01]  /*5070*/  LDCU UR56, c[0x0][0x374] ;  /* 0x00006e80ff3877ac */ /* 0x000e620008000800 */
[----:B------:R-:W-:Y:S01]  /*5080*/  UIADD3 UR63, UPT, UPT, UR44, 0x200, URZ ;  /* 0x000002002c3f7890 */ /* 0x000fe2000fffe0ff */
[----:B-1234-:R-:W-:-:S11]  /*5090*/  IMAD.IADD R37, R0, 0x1, R37 ;  /* 0x0000000100257824 */ /* 0x01efd600078e0225 */
.L_x_112:
[----:B------:R-:W-:Y:S02]  /*50a0*/  LEA R3, R87, UR44, 0x3 ;  /* 0x0000002c57037c11 */ /* 0x000fe4000f8e18ff */
[----:B------:R-:W-:Y:S02]  /*50b0*/  SHF.L.U32 R0, R91, 0x1f, RZ ;  /* 0x0000001f5b007819 */ /* 0x000fe400000006ff */
[----:B------:R-:W-:Y:S02]  /*50c0*/  LEA R5, R87, UR44, 0x4 ;  /* 0x0000002c57057c11 */ /* 0x000fe4000f8e20ff */
[----:B-1----:R-:W1:Y:S02]  /*50d0*/  SYNCS.PHASECHK.TRANS64.TRYWAIT P0, [R3+URZ+0x80], R0 ;  /* 0x00008000030075a7 */ /* 0x002e6400080011ff */
[----:B-1----:R-:W-:Y:S05]  /*50e0*/  @!P0 BRA `(.L_x_87) ;  /* 0x0000003000808947 */ /* 0x002fea0003800000 */
.L_x_150:
        /* <DEDUP_REMOVED lines=11> */
[----:B------:R-:W-:Y:S01]  /*51a0*/  PLOP3.LUT P0, PT, PT, PT, UP1, 0x80, 0x8 ;  /* 0x000000000008781c */ /* 0x000fe20003f0f018 */
[----:B------:R-:W-:Y:S11]  /*51b0*/  UP2UR UR45, UPR, URZ, 0x2 ;  /* 0x00000002ff2d7883 */ /* 0x000ff60008000000 */
[----:B------:R-:W-:Y:S01]  /*51c0*/  @!UPT UIADD3 URZ, UPT, UPT, URZ, URZ, URZ ;  /* 0x000000fffffff290 */ /* 0x000fe2000fffe0ff */
[----:B-1----:R-:W-:Y:S02]  /*51d0*/  @P0 SHF.R.U32.HI R0, RZ, 0x10, R5 ;  /* 0x00000010ff000819 */ /* 0x002fe40000011605 */
        /* <DEDUP_REMOVED lines=12> */
[----:B------:R-:W2:Y:S01]  /*52a0*/  LDCU UR12, c[0x0][0xb20] ;  /* 0x00016400ff0c77ac */ /* 0x000ea20008000800 */
[----:B------:R-:W-:Y:S02]  /*52b0*/  UIMAD.WIDE.U32 UR4, UR56, UR55, URZ ;  /* 0x00000037380472a5 */ /* 0x000fe4000f8e00ff */
[----:B------:R-:W-:Y:S02]  /*52c0*/  UIMAD.WIDE.U32 UR6, UR57, UR52, URZ ;  /* 0x00000034390672a5 */ /* 0x000fe4000f8e00ff */
[----:B------:R-:W-:Y:S02]  /*52d0*/  UISETP.NE.AND UP0, UPT, UR54, 0x1, UPT ;  /* 0x000000013600788c */ /* 0x000fe4000bf05270 */
[----:B------:R-:W-:Y:S02]  /*52e0*/  UIMAD.WIDE.U32 UR8, UR37, UR55, URZ ;  /* 0x00000037250872a5 */ /* 0x000fe4000f8e00ff */
[----:B------:R-:W-:Y:S02]  /*52f0*/  UIMAD.WIDE.U32 UR10, UR38, UR52, URZ ;  /* 0x00000034260a72a5 */ /* 0x000fe4000f8e00ff */
[----:B------:R-:W-:Y:S02]  /*5300*/  UISETP.NE.AND UP1, UPT, UR43, 0x1, UPT ;  /* 0x000000012b00788c */ /* 0x000fe4000bf25270 */
[----:B------:R-:W-:Y:S01]  /*5310*/  UISETP.NE.AND UP2, UPT, UR42, 0x1, UPT ;  /* 0x000000012a00788c */ /* 0x000fe2000bf45270 */
[----:B------:R-:W-:Y:S02]  /*5320*/  UMOV UR4, UR5 ;  /* 0x0000000500047c82 */ /* 0x000fe40008000000 */
[----:B--2---:R-:W-:Y:S03]  /*5330*/  USHF.R.U32.HI UR5, URZ, UR12, UR4 ;  /* 0x0000000cff057299 */ /* 0x004fe60008011604 */
[----:B------:R-:W-:Y:S02]  /*5340*/  UMOV UR4, UR7 ;  /* 0x0000000700047c82 */ /* 0x000fe40008000000 */
[----:B------:R-:W-:Y:S02]  /*5350*/  USHF.R.U32.HI UR7, URZ, UR53, UR4 ;  /* 0x00000035ff077299 */ /* 0x000fe40008011604 */
[----:B------:R-:W-:Y:S02]  /*5360*/  USEL UR4, UR56, UR5, !UP0 ;  /* 0x0000000538047287 */ /* 0x000fe4000c000000 */
[----:B------:R-:W-:Y:S01]  /*5370*/  USEL UR7, UR57, UR7, !UP1 ;  /* 0x0000000739077287 */ /* 0x000fe2000c800000 */
[----:B------:R-:W-:Y:S01]  /*5380*/  UMOV UR5, UR9 ;  /* 0x0000000900057c82 */ /* 0x000fe20008000000 */
[----:B------:R-:W-:Y:S02]  /*5390*/  UIMAD.WIDE.U32 UR8, UR4, UR40, URZ ;  /* 0x00000028040872a5 */ /* 0x000fe4000f8e00ff */
[----:B------:R-:W-:Y:S03]  /*53a0*/  USHF.R.U32.HI UR6, URZ, UR12, UR5 ;  /* 0x0000000cff067299 */ /* 0x000fe60008011605 */
[----:B------:R-:W-:Y:S01]  /*53b0*/  UMOV UR5, UR11 ;  /* 0x0000000b00057c82 */ /* 0x000fe20008000000 */
[----:B------:R-:W-:Y:S02]  /*53c0*/  UIMAD.WIDE.U32 UR10, UR7, UR40, URZ ;  /* 0x00000028070a72a5 */ /* 0x000fe4000f8e00ff */
[----:B------:R-:W-:Y:S02]  /*53d0*/  USHF.R.U32.HI UR12, URZ, UR53, UR5 ;  /* 0x00000035ff0c7299 */ /* 0x000fe40008011605 */
[----:B------:R-:W-:Y:S01]  /*53e0*/  USEL UR6, UR37, UR6, !UP0 ;  /* 0x0000000625067287 */ /* 0x000fe2000c000000 */
[----:B------:R-:W-:Y:S02]  /*53f0*/  UMOV UR5, UR9 ;  /* 0x0000000900057c82 */ /* 0x000fe40008000000 */
[----:B------:R-:W-:Y:S01]  /*5400*/  UMOV UR10, UR11 ;  /* 0x0000000b000a7c82 */ /* 0x000fe20008000000 */
[----:B------:R-:W-:Y:S02]  /*5410*/  @UP2 USHF.R.U32.HI UR4, URZ, UR41, UR5 ;  /* 0x00000029ff042299 */ /* 0x000fe40008011605 */
[----:B------:R-:W-:Y:S02]  /*5420*/  @UP2 USHF.R.U32.HI UR7, URZ, UR41, UR10 ;  /* 0x00000029ff072299 */ /* 0x000fe4000801160a */
[----:B------:R-:W-:Y:S02]  /*5430*/  UIMAD UR4, UR42, UR4, URZ ;  /* 0x000000042a0472a4 */ /* 0x000fe4000f8e02ff */
[----:B------:R-:W-:Y:S02]  /*5440*/  UIMAD.WIDE.U32 UR10, UR6, UR40, URZ ;  /* 0x00000028060a72a5 */ /* 0x000fe4000f8e00ff */
[----:B------:R-:W-:Y:S02]  /*5450*/  USEL UR5, UR38, UR12, !UP1 ;  /* 0x0000000c26057287 */ /* 0x000fe4000c800000 */
[----:B------:R-:W-:Y:S02]  /*5460*/  UIMAD UR8, UR42, UR7, URZ ;  /* 0x000000072a0872a4 */ /* 0x000fe4000f8e02ff */
[----:B------:R-:W-:Y:S03]  /*5470*/  UISETP.GE.AND UP0, UPT, UR6, UR4, UPT ;  /* 0x000000040600728c */ /* 0x000fe6000bf06270 */
[----:B------:R-:W-:Y:S01]  /*5480*/  UMOV UR4, UR11 ;  /* 0x0000000b00047c82 */ /* 0x000fe20008000000 */
[----:B------:R-:W-:Y:S02]  /*5490*/  UISETP.GE.OR UP0, UPT, UR5, UR8, UP0 ;  /* 0x000000080500728c */ /* 0x000fe40008706670 */
[----:B------:R-:W-:Y:S02]  /*54a0*/  USHF.R.U32.HI UR4, URZ, UR41, UR4 ;  /* 0x00000029ff047299 */ /* 0x000fe40008011604 */
[----:B------:R-:W-:Y:S02]  /*54b0*/  UIMAD.WIDE.U32 UR8, UR5, UR40, URZ ;  /* 0x00000028050872a5 */ /* 0x000fe4000f8e00ff */
[----:B------:R-:W-:Y:S02]  /*54c0*/  USEL UR11, UR6, UR4, !UP2 ;  /* 0x00000004060b7287 */ /* 0x000fe4000d000000 */
[----:B------:R-:W-:Y:S02]  /*54d0*/  UIADD3 UR8, UPT, UPT, -UR5, URZ, URZ ;  /* 0x000000ff05087290 */ /* 0x000fe4000fffe1ff */
[----:B------:R-:W-:Y:S01]  /*54e0*/  UIADD3 UR10, UPT, UPT, -UR11, URZ, URZ ;  /* 0x000000ff0b0a7290 */ /* 0x000fe2000fffe1ff */
[----:B------:R-:W-:Y:S01]  /*54f0*/  @!UP0 UMOV UR4, UR9 ;  /* 0x0000000900048c82 */ /* 0x000fe20008000000 */
[----:B------:R-:W-:Y:S02]  /*5500*/  UIADD3 UR9, UPT, UPT, -UR6, URZ, URZ ;  /* 0x000000ff06097290 */ /* 0x000fe4000fffe1ff */
[----:B------:R-:W-:Y:S02]  /*5510*/  @!UP0 USHF.R.U32.HI UR4, URZ, UR41, UR4 ;  /* 0x00000029ff048299 */ /* 0x000fe40008011604 */
[----:B------:R-:W-:Y:S02]  /*5520*/  UIMAD UR10, UR42, UR10, UR6 ;  /* 0x0000000a2a0a72a4 */ /* 0x000fe4000f8e0206 */
[----:B------:R-:W-:Y:S04]  /*5530*/  @!UP0 USEL UR4, UR5, UR4, !UP2 ;  /* 0x0000000405048287 */ /* 0x000fe8000d000000 */
[----:B------:R-:W-:Y:S02]  /*5540*/  @!UP0 UIMAD UR10, UR7, UR10, UR4 ;  /* 0x0000000a070a82a4 */ /* 0x000fe4000f8e0204 */
[----:B------:R-:W-:Y:S02]  /*5550*/  @!UP0 UIADD3 UR11, UPT, UPT, UR11, -UR4, URZ ;  /* 0x800000040b0b8290 */ /* 0x000fe4000fffe0ff */
[----:B------:R-:W-:Y:S02]  /*5560*/  UIMAD UR7, UR43, UR8, UR38 ;  /* 0x000000082b0772a4 */ /* 0x000fe4000f8e0226 */
[----:B------:R-:W-:Y:S02]  /*5570*/  @!UP0 UIMAD UR6, UR11, UR42, UR5 ;  /* 0x0000002a0b0682a4 */ /* 0x000fe4000f8e0205 */
[----:B------:R-:W-:Y:S01]  /*5580*/  UIMAD UR4, UR54, UR9, UR37 ;  /* 0x00000009360472a4 */ /* 0x000fe2000f8e0225 */
[----:B------:R-:W-:Y:S02]  /*5590*/  @!UP0 UMOV UR5, UR10 ;  /* 0x0000000a00058c82 */ /* 0x000fe40008000000 */
[----:B------:R-:W-:Y:S02]  /*55a0*/  UIMAD UR38, UR5, UR43, UR7 ;  /* 0x0000002b052672a4 */ /* 0x000fe4000f8e0207 */
[----:B------:R-:W-:Y:S11]  /*55b0*/  UIMAD UR37, UR6, UR54, UR4 ;  /* 0x00000036062572a4 */ /* 0x000ff6000f8e0204 */
[----:B------:R-:W-:Y:S01]  /*55c0*/  @!UPT UIADD3 URZ, UPT, UPT, URZ, URZ, URZ ;  /* 0x000000fffffff290 */ /* 0x000fe2000fffe0ff */
.L_x_88:
[----:B------:R-:W-:Y:S01]  /*55d0*/  UISETP.NE.AND UP0, UPT, UR39, 0x1, UPT ;  /* 0x000000012700788c */ /* 0x000fe2000bf05270 */
[----:B------:R-:W-:Y:S01]  /*55e0*/  IADD3 R87, PT, PT, R87, 0x1, RZ ;  /* 0x0000000157577810 */ /* 0x000fe20007ffe0ff */
[----:B------:R-:W-:Y:S02]  /*55f0*/  USHF.L.U32 UR50, UR16, 0x6, URZ ;  /* 0x0000000610327899 */ /* 0x000fe400080006ff */
[----:B------:R-:W-:Y:S07]  /*5600*/  USHF.L.U32 UR49, UR20, 0x7, URZ ;  /* 0x0000000714317899 */ /* 0x000fee00080006ff */
[----:B------:R-:W2:Y:S01]  /*5610*/  @!UP0 LDCU.128 UR12, c[0x0][0xb10] ;  /* 0x00016200ff0c87ac */ /* 0x000ea20008000c00 */
[----:B------:R-:W3:Y:S01]  /*5620*/  @!UP0 LDCU UR5, c[0x0][0xb0c] ;  /* 0x00016180ff0587ac */ /* 0x000ee20008000800 */
[----:B------:R-:W4:Y:S01]  /*5630*/  @!UP0 LDCU UR10, c[0x0][0xb20] ;  /* 0x00016400ff0a87ac */ /* 0x000f220008000800 */
[----:B--2---:R-:W-:Y:S02]  /*5640*/  UIMAD.WIDE.U32 UR8, UR38, UR12, URZ ;  /* 0x0000000c260872a5 */ /* 0x004fe4000f8e00ff */
[----:B------:R-:W-:Y:S02]  /*5650*/  UIMAD.WIDE.U32 UR6, UR37, UR15, URZ ;  /* 0x0000000f250672a5 */ /* 0x000fe4000f8e00ff */
[----:B------:R-:W-:Y:S03]  /*5660*/  @!UP0 UISETP.NE.AND UP1, UPT, UR14, 0x1, UPT ;  /* 0x000000010e00888c */ /* 0x000fe6000bf25270 */
[----:B------:R-:W-:Y:S01]  /*5670*/  @!UP0 UMOV UR4, UR9 ;  /* 0x0000000900048c82 */ /* 0x000fe20008000000 */
[----:B---3--:R-:W-:Y:S02]  /*5680*/  @!UP0 UISETP.NE.AND UP2, UPT, UR5, 0x1, UPT ;  /* 0x000000010500888c */ /* 0x008fe4000bf45270 */
[----:B------:R-:W-:Y:S01]  /*5690*/  @!UP0 USHF.R.U32.HI UR4, URZ, UR13, UR4 ;  /* 0x0000000dff048299 */ /* 0x000fe20008011604 */
[----:B------:R-:W-:Y:S02]  /*56a0*/  @!UP0 UMOV UR6, UR7 ;  /* 0x0000000700068c82 */ /* 0x000fe40008000000 */
[----:B----4-:R-:W-:Y:S02]  /*56b0*/  @!UP0 USHF.R.U32.HI UR6, URZ, UR10, UR6 ;  /* 0x0000000aff068299 */ /* 0x010fe40008011606 */
[----:B------:R-:W-:Y:S02]  /*56c0*/  @!UP0 USEL UR7, UR38, UR4, !UP2 ;  /* 0x0000000426078287 */ /* 0x000fe4000d000000 */
[----:B------:R-:W-:Y:S04]  /*56d0*/  @!UP0 USEL UR6, UR37, UR6, !UP1 ;  /* 0x0000000625068287 */ /* 0x000fe8000c800000 */
[----:B------:R-:W-:Y:S02]  /*56e0*/  @!UP0 UIADD3 UR4, UPT, UPT, -UR7, UR6, URZ ;  /* 0x0000000607048290 */ /* 0x000fe4000fffe1ff */
[----:B------:R-:W-:Y:S02]  /*56f0*/  @!UP0 UIADD3 UR6, UPT, UPT, UR7, -UR6, URZ ;  /* 0x8000000607068290 */ /* 0x000fe4000fffe0ff */
[----:B------:R-:W-:Y:S02]  /*5700*/  @!UP0 UIMAD UR38, UR4, UR5, UR38 ;  /* 0x00000005042682a4 */ /* 0x000fe4000f8e0226 */
[----:B------:R-:W-:Y:S02]  /*5710*/  @!UP0 UIMAD UR37, UR6, UR14, UR37 ;  /* 0x0000000e062582a4 */ /* 0x000fe4000f8e0225 */
[----:B------:R-:W-:Y:S09]  /*5720*/  ULOP3.LUT UP0, URZ, UR63, 0x1b0, URZ, 0xc0, !UPT ;  /* 0x000001b03fff7892 */ /* 0x000ff2000f80c0ff */
[----:B------:R-:W-:Y:S05]  /*5730*/  BRA.U !UP0, `(.L_x_89) ;  /* 0x0000000108407547 */ /* 0x000fea000b800000 */
[----:B------:R-:W2:Y:S01]  /*5740*/  LDCU.64 UR8, c[0x4][0x80] ;  /* 0x01001000ff0877ac */ /* 0x000ea20008000a00 */
[----:B------:R-:W-:Y:S01]  /*5750*/  MOV R3, 0x0 ;  /* 0x0000000000037802 */ /* 0x000fe20000000f00 */
[----:B------:R-:W-:Y:S02]  /*5760*/  HFMA2 R12, -RZ, RZ, 0, 5.9604644775390625e-08 ;  /* 0x00000001ff0c7431 */ /* 0x000fe400000001ff */
[----:B------:R-:W-:Y:S02]  /*5770*/  IMAD.MOV.U32 R8, RZ, RZ, 0x70 ;  /* 0x00000070ff087424 */ /* 0x000fe400078e00ff */
[----:B------:R-:W-:Y:S01]  /*5780*/  IMAD.MOV.U32 R13, RZ, RZ, RZ ;  /* 0x000000ffff0d7224 */ /* 0x000fe200078e00ff */
[----:B------:R-:W3:Y:S01]  /*5790*/  LDCU.64 UR6, c[0x4][0x88] ;  /* 0x01001100ff0677ac */ /* 0x000ee20008000a00 */
[----:B------:R-:W4:Y:S01]  /*57a0*/  LDC.64 R2, c[0x4][R3] ;  /* 0x0100000003027b82 */ /* 0x000f220000000a00 */
[----:B------:R-:W1:Y:S01]  /*57b0*/  LDCU.64 UR4, c[0x4][0x8] ;  /* 0x01000100ff0477ac */ /* 0x000e620008000a00 */
[----:B--2---:R-:W-:Y:S01]  /*57c0*/  MOV R5, UR9 ;  /* 0x0000000900057c02 */ /* 0x004fe20008000f00 */
[----:B------:R-:W-:Y:S01]  /*57d0*/  IMAD.U32 R4, RZ, RZ, UR8 ;  /* 0x00000008ff047e24 */ /* 0x000fe2000f8e00ff */
[----:B---3--:R-:W-:Y:S01]  /*57e0*/  MOV R7, UR7 ;  /* 0x0000000700077c02 */ /* 0x008fe20008000f00 */
[----:B------:R-:W-:Y:S01]  /*57f0*/  IMAD.U32 R6, RZ, RZ, UR6 ;  /* 0x00000006ff067e24 */ /* 0x000fe2000f8e00ff */
[----:B-1----:R-:W-:Y:S01]  /*5800*/  MOV R11, UR5 ;  /* 0x00000005000b7c02 */ /* 0x002fe20008000f00 */
[----:B------:R-:W-:Y:S02]  /*5810*/  IMAD.U32 R10, RZ, RZ, UR4 ;  /* 0x00000004ff0a7e24 */ /* 0x000fe4000f8e00ff */
[----:B------:R-:W-:Y:S07]  /*5820*/  LEPC R20, `(.L_x_89) ;  /* 0x000000001014794e */ /* 0x000fee0000000000 */
[----:B----45:R-:W-:Y:S05]  /*5830*/  CALL.ABS.NOINC R2 ;  /* 0x0000000002007343 */ /* 0x030fea0003c00000 */
.L_x_89:
[----:B------:R-:W-:Y:S01]  /*5840*/  LOP3.LUT P0, RZ, R94, 0x1b0, RZ, 0xc0, !PT ;  /* 0x000001b05eff7812 */ /* 0x000fe2000780c0ff */
[----:B------:R-:W-:Y:S11]  /*5850*/  BSSY.RECONVERGENT B6, `(.L_x_90) ;  /* 0x0000013000067945 */ /* 0x000ff60003800200 */
[----:B------:R-:W-:Y:S01]  /*5860*/  @!UPT UIADD3 URZ, UPT, UPT, URZ, URZ, URZ ;  /* 0x000000fffffff290 */ /* 0x000fe2000fffe0ff */
[----:B------:R-:W-:Y:S05]  /*5870*/  @!P0 BRA `(.L_x_91) ;  /* 0x0000000000408947 */ /* 0x000fea0003800000 */
        /* <DEDUP_REMOVED lines=16> */
.L_x_91:
[----:B------:R-:W-:Y:S05]  /*5980*/  BSYNC.RECONVERGENT B6 ;  /* 0x0000000000067941 */ /* 0x000fea0003800200 */
.L_x_90:
[----:B------:R-:W-:Y:S01]  /*5990*/  R2UR UR4, R86 ;  /* 0x00000000560472ca */ /* 0x000fe200000e0000 */
[----:B------:R-:W-:Y:S01]  /*59a0*/  UISETP.NE.U32.AND UP0, UPT, UR60, URZ, UPT ;  /* 0x000000ff3c00728c */ /* 0x000fe2000bf05070 */
[----:B------:R-:W-:Y:S02]  /*59b0*/  ISETP.NE.U32.AND P4, PT, R82, RZ, PT ;  /* 0x000000ff5200720c */ /* 0x000fe40003f85070 */
[----:B------:R-:W-:Y:S01]  /*59c0*/  ISETP.NE.U32.AND P2, PT, RZ, UR46, PT ;  /* 0x0000002eff007c0c */ /* 0x000fe2000bf45070 */
[----:B------:R-:W-:Y:S01]  /*59d0*/  UISETP.NE.AND.EX UP1, UPT, UR61, URZ, UPT, UP0 ;  /* 0x000000ff3d00728c */ /* 0x000fe2000bf25300 */
[----:B------:R-:W-:Y:S01]  /*59e0*/  ISETP.NE.AND.EX P4, PT, R83, RZ, PT, P4 ;  /* 0x000000ff5300720c */ /* 0x000fe20003f85340 */
[----:B------:R-:W-:Y:S01]  /*59f0*/  UPLOP3.LUT UP0, UPT, UPT, UPT, UPT, 0x40, 0x4 ;  /* 0x000000000004789c */ /* 0x000fe20003f0e870 */
[----:B------:R-:W-:Y:S05]  /*5a00*/  ISETP.NE.AND.EX P2, PT, RZ, UR47, PT, P2 ;  /* 0x0000002fff007c0c */ /* 0x000fea000bf45320 */
[----:B------:R-:W-:Y:S06]  /*5a10*/  UISETP.NE.AND UP2, UPT, UR4, URZ, UPT ;  /* 0x000000ff0400728c */ /* 0x000fec000bf45270 */
[----:B------:R-:W-:Y:S05]  /*5a20*/  PLOP3.LUT P1, PT, PT, PT, UP2, 0x80, 0x8 ;  /* 0x000000000008781c */ /* 0x000fea0003f2f028 */
[----:B------:R-:W-:Y:S06]  /*5a30*/  @UP2 UPLOP3.LUT UP0, UPT, UPT, UPT, UP1, 0x80, 0x8 ;  /* 0x000000000008289c */ /* 0x000fec0003f0f010 */
[----:B------:R-:W-:Y:S01]  /*5a40*/  PLOP3.LUT P0, PT, PT, PT, UP0, 0x80, 0x8 ;  /* 0x000000000008781c */ /* 0x000fe20003f0f008 */
[----:B------:R-:W-:Y:S01]  /*5a50*/  @!UPT UIADD3 URZ, UPT, UPT, URZ, URZ, URZ ;  /* 0x000000fffffff290 */ /* 0x000fe2000fffe0ff */
[----:B------:R-:W-:Y:S11]  /*5a60*/  BRA.U !UP1, `(.L_x_92) ;  /* 0x00000001093c7547 */ /* 0x000ff6000b800000 */
[----:B------:R-:W-:Y:S01]  /*5a70*/  UISETP.NE.U32.AND UP0, UPT, UR46, URZ, UPT ;  /* 0x000000ff2e00728c */ /* 0x000fe2000bf05070 */
[----:B-1----:R-:W-:Y:S01]  /*5a80*/  HFMA2 R0, -RZ, RZ, 0, 5.9604644775390625e-08 ;  /* 0x00000001ff007431 */ /* 0x002fe200000001ff */
[----:B------:R-:W1:Y:S01]  /*5a90*/  LDCU.64 UR8, c[0x0][0x358] ;  /* 0x00006b00ff0877ac */ /* 0x000e620008000a00 */
[----:B------:R-:W-:Y:S01]  /*5aa0*/  IMAD.MOV.U32 R84, RZ, RZ, 0x1 ;  /* 0x00000001ff547424 */ /* 0x000fe200078e00ff */
[----:B------:R-:W-:Y:S06]  /*5ab0*/  UISETP.NE.AND.EX UP0, UPT, UR47, URZ, UPT, UP0 ;  /* 0x000000ff2f00728c */ /* 0x000fec000bf05300 */
[----:B------:R-:W-:Y:S05]  /*5ac0*/  PLOP3.LUT P3, PT, PT, PT, UP0, 0x80, 0x8 ;  /* 0x000000000008781c */ /* 0x000fea0003f6f008 */
[----:B------:R-:W2:Y:S01]  /*5ad0*/  @UP0 LDCU.64 UR4, c[0x0][0x888] ;  /* 0x00011100ff0407ac */ /* 0x000ea20008000a00 */
[----:B------:R-:W-:Y:S07]  /*5ae0*/  @UP0 UIMAD UR6, UR36, UR60, URZ ;  /* 0x0000003c240602a4 */ /* 0x000fee000f8e02ff */
[----:B------:R-:W-:Y:S01]  /*5af0*/  @!P3 PRMT R84, R0, 0x7610, R84 ;  /* 0x000076100054b816 */ /* 0x000fe20000000054 */
[----:B--2---:R-:W-:Y:S06]  /*5b00*/  @UP0 UIMAD.WIDE UR4, UR6, 0x4, UR4 ;  /* 0x00000004060408a5 */ /* 0x004fec000f8e0204 */
[----:B------:R-:W-:Y:S01]  /*5b10*/  IMAD.U32 R2, RZ, RZ, UR4 ;  /* 0x00000004ff027e24 */ /* 0x000fe2000f8e00ff */
[----:B------:R-:W-:Y:S04]  /*5b20*/  MOV R3, UR5 ;  /* 0x0000000500037c02 */ /* 0x000fe80008000f00 */
[----:B------:R-:W2:Y:S01]  /*5b30*/  @!UP0 LDCU UR4, c[0x0][0x880] ;  /* 0x00011000ff0487ac */ /* 0x000ea20008000800 */
[----:B-1---5:R3:W5:Y:S02]  /*5b40*/  @P3 LDG.E R41, desc[UR8][R2.64] ;  /* 0x0000000802293981 */ /* 0x022764000c1e1900 */
[----:B--23--:R-:W-:Y:S02]  /*5b50*/  @!P3 IMAD.U32 R41, RZ, RZ, UR4 ;  /* 0x00000004ff29be24 */ /* 0x00cfe4000f8e00ff */
.L_x_92:
[----:B------:R-:W-:Y:S05]  /*5b60*/  @!P4 BRA `(.L_x_93) ;  /* 0x000000000024c947 */ /* 0x000fea0003800000 */
[----:B------:R-:W-:Y:S01]  /*5b70*/  ISETP.NE.U32.AND P3, PT, R80, RZ, PT ;  /* 0x000000ff5000720c */ /* 0x000fe20003f65070 */
[----:B------:R-:W2:Y:S03]  /*5b80*/  LDCU.64 UR4, c[0x0][0x358] ;  /* 0x00006b00ff0477ac */ /* 0x000ea60008000a00 */
[----:B------:R-:W-:Y:S11]  /*5b90*/  ISETP.NE.AND.EX P3, PT, R81, RZ, PT, P3 ;  /* 0x000000ff5100720c */ /* 0x000ff60003f65330 */
[----:B------:R-:W-:Y:S02]  /*5ba0*/  @!UPT UIADD3 URZ, UPT, UPT, URZ, URZ, URZ ;  /* 0x000000fffffff290 */ /* 0x000fe4000fffe0ff */
[----:B------:R-:W3:Y:S01]  /*5bb0*/  @P3 LDC.64 R2, c[0x0][0x8a8] ;  /* 0x00022a00ff023b82 */ /* 0x000ee20000000a00 */
[----:B-1----:R-:W-:Y:S04]  /*5bc0*/  @P3 IMAD R0, R82, UR36, RZ ;  /* 0x0000002452003c24 */ /* 0x002fe8000f8e02ff */
[----:B---3--:R-:W-:Y:S05]  /*5bd0*/  @P3 IMAD.WIDE R2, R0, 0x4, R2 ;  /* 0x0000000400023825 */ /* 0x008fea00078e0202 */
[----:B--2--5:R2:W5:Y:S02]  /*5be0*/  @P3 LDG.E R38, desc[UR4][R2.64] ;  /* 0x0000000402263981 */ /* 0x024564000c1e1900 */
[----:B--2---:R-:W3:Y:S02]  /*5bf0*/  @!P3 LDC R38, c[0x0][0x8a0] ;  /* 0x00022800ff26bb82 */ /* 0x004ee40000000800 */
.L_x_93:
[----:B-----5:R-:W-:Y:S01]  /*5c00*/  FSETP.NEU.AND P4, PT, R41, RZ, PT ;  /* 0x000000ff2900720b */ /* 0x020fe20003f8d000 */
[----:B------:R-:W-:Y:S01]  /*5c10*/  BSSY B1, `(.L_x_94) ;  /* 0x0000042000017945 */ /* 0x000fe20003800000 */
[----:B------:R-:W-:Y:S01]  /*5c20*/  SEL R5, RZ, 0xffffffff, P2 ;  /* 0xffffffffff057807 */ /* 0x000fe20001000000 */
[----:B------:R-:W-:Y:S01]  /*5c30*/  IMAD.MOV.U32 R102, RZ, RZ, 0x1 ;  /* 0x00000001ff667424 */ /* 0x000fe200078e00ff */
[----:B------:R-:W-:Y:S02]  /*5c40*/  LOP3.LUT P3, RZ, R84, 0xff, RZ, 0xc0, !PT ;  /* 0x000000ff54ff7812 */ /* 0x000fe4000786c0ff */
[----:B------:R-:W-:Y:S02]  /*5c50*/  CS2R R78, SRZ ;  /* 0x00000000004e7805 */ /* 0x000fe4000001ff00 */
[----:B------:R-:W-:Y:S02]  /*5c60*/  @P1 SEL R4, RZ, 0xffffffff, P4 ;  /* 0xffffffffff041807 */ /* 0x000fe40002000000 */
[----:B------:R-:W-:Y:S02]  /*5c70*/  CS2R R76, SRZ ;  /* 0x00000000004c7805 */ /* 0x000fe4000001ff00 */
[----:B------:R-:W-:Y:S02]  /*5c80*/  LEA R2, R90, UR44, 0x3 ;  /* 0x0000002c5a027c11 */ /* 0x000fe4000f8e18ff */
[----:B------:R-:W-:Y:S02]  /*5c90*/  CS2R R74, SRZ ;  /* 0x00000000004a7805 */ /* 0x000fe4000001ff00 */
[----:B------:R-:W-:Y:S02]  /*5ca0*/  @P0 SEL R4, R5, R4, !P3 ;  /* 0x0000000405040207 */ /* 0x000fe40005800000 */
[----:B------:R-:W-:Y:S02]  /*5cb0*/  CS2R R72, SRZ ;  /* 0x0000000000487805 */ /* 0x000fe4000001ff00 */
[----:B------:R-:W-:Y:S02]  /*5cc0*/  LEA R100, R36, UR44, 0x3 ;  /* 0x0000002c24647c11 */ /* 0x000fe4000f8e18ff */
[----:B------:R-:W-:Y:S02]  /*5cd0*/  @P1 LOP3.LUT R4, R4, 0x1, RZ, 0xc0, !PT ;  /* 0x0000000104041812 */ /* 0x000fe400078ec0ff */
[----:B------:R-:W-:Y:S02]  /*5ce0*/  SHF.L.U32 R3, R92, 0x1f, RZ ;  /* 0x0000001f5c037819 */ /* 0x000fe400000006ff */
[----:B------:R-:W-:Y:S02]  /*5cf0*/  ISETP.NE.U32.OR P6, PT, R4, 0x1, !P1 ;  /* 0x000000010400780c */ /* 0x000fe40004fc5470 */
[----:B------:R-:W-:Y:S02]  /*5d00*/  PLOP3.LUT P2, PT, PT, PT, UP1, 0x80, 0x8 ;  /* 0x000000000008781c */ /* 0x000fe40003f4f018 */
[C---:B------:R-:W-:Y:S02]  /*5d10*/  LEA.HI R39, R36.reuse, R36, RZ, 0x1 ;  /* 0x0000002424277211 */ /* 0x040fe400078f08ff */
[----:B------:R-:W-:Y:S02]  /*5d20*/  SEL R4, RZ, 0xffffffff, P4 ;  /* 0xffffffffff047807 */ /* 0x000fe40002000000 */
[----:B------:R-:W-:Y:S01]  /*5d30*/  P2R R96, PR, RZ, 0x40 ;  /* 0x00000040ff607803 */ /* 0x000fe20000000000 */
[C---:B-1----:R-:W-:Y:S01]  /*5d40*/  IMAD.SHL.U32 R0, R39.reuse, 0x40, RZ ;  /* 0x0000004027007824 */ /* 0x042fe200078e00ff */
[----:B------:R-:W-:Y:S03]  /*5d50*/  LOP3.LUT R39, R39, 0xffe, RZ, 0xc0, !PT ;  /* 0x00000ffe27277812 */ /* 0x000fe600078ec0ff */
[----:B------:R-:W-:Y:S02]  /*5d60*/  @P6 SHF.L.U32 R7, R89, 0x1f, RZ ;  /* 0x0000001f59076819 */ /* 0x000fe400000006ff */
[----:B------:R-:W-:Y:S01]  /*5d70*/  @P2 SEL R4, R5, R4, !P3 ;  /* 0x0000000405042207 */ /* 0x000fe20005800000 */
[----:B------:R-:W-:Y:S01]  /*5d80*/  IMAD.IADD R39, R36, 0x1, -R39 ;  /* 0x0000000124277824 */ /* 0x000fe200078e0a27 */
[----:B------:R-:W1:Y:S01]  /*5d90*/  @P6 SYNCS.PHASECHK.TRANS64.TRYWAIT P1, [R2+URZ+0x50], R7 ;  /* 0x00005007020065a7 */ /* 0x000e6200080211ff */
[----:B------:R-:W-:Y:S02]  /*5da0*/  LOP3.LUT R0, R0, 0xffffff80, RZ, 0xc0, !PT ;  /* 0xffffff8000007812 */ /* 0x000fe400078ec0ff */
[----:B------:R-:W-:Y:S03]  /*5db0*/  LOP3.LUT R4, R4, 0x1, RZ, 0xc0, !PT ;  /* 0x0000000104047812 */ /* 0x000fe600078ec0ff */
[----:B------:R-:W-:Y:S01]  /*5dc0*/  IMAD.IADD R0, R37, 0x1, R0 ;  /* 0x0000000125007824 */ /* 0x000fe200078e0200 */
[----:B------:R-:W-:Y:S03]  /*5dd0*/  ISETP.NE.U32.AND P5, PT, R4, 0x1, PT ;  /* 0x000000010400780c */ /* 0x000fe60003fa5070 */
[----:B------:R-:W-:Y:S01]  /*5de0*/  IMAD R39, R39, 0x100000, R0 ;  /* 0x0010000027277824 */ /* 0x000fe200078e0200 */
[----:B------:R-:W-:Y:S01]  /*5df0*/  P2R R103, PR, RZ, 0x20 ;  /* 0x00000020ff677803 */ /* 0x000fe20000000000 */
[----:B------:R2:W4:Y:S01]  /*5e00*/  SYNCS.PHASECHK.TRANS64.TRYWAIT P0, [R100+URZ+0xa0], R3 ;  /* 0x0000a003640075a7 */ /* 0x00052200080011ff */
[----:B-1----:R-:W-:Y:S01]  /*5e10*/  @P6 SEL R102, RZ, 0x1, !P1 ;  /* 0x00000001ff666807 */ /* 0x002fe20004800000 */
[----:B--2---:R-:W-:Y:S06]  /*5e20*/  @!P6 BRA `(.L_x_95) ;  /* 0x000000000080e947 */ /* 0x004fec0003800000 */
[----:B------:R-:W-:Y:S01]  /*5e30*/  @P5 IMAD R6, R90, 0x1000, R71 ;  /* 0x000010005a065824 */ /* 0x000fe200078e0247 */
[----:B------:R-:W1:Y:S01]  /*5e40*/  S2R R0, SR_CgaCtaId ;  /* 0x0000000000007919 */ /* 0x000e620000008800 */
[----:B------:R-:W-:Y:S01]  /*5e50*/  ISETP.NE.AND P1, PT, R102, RZ, PT ;  /* 0x000000ff6600720c */ /* 0x000fe20003f25270 */
[----:B------:R-:W-:Y:S01]  /*5e60*/  BSSY B0, `(.L_x_96) ;  /* 0x000000b000007945 */ /* 0x000fe20003800000 */
[----:B------:R-:W-:Y:S01]  /*5e70*/  @P5 VIADD R4, R6, UR44 ;  /* 0x0000002c06045c36 */ /* 0x000fe20008000000 */
[----:B------:R-:W-:Y:S02]  /*5e80*/  CS2R R74, SRZ ;  /* 0x00000000004a7805 */ /* 0x000fe4000001ff00 */
[----:B------:R-:W-:Y:S02]  /*5e90*/  CS2R R72, SRZ ;  /* 0x0000000000487805 */ /* 0x000fe4000001ff00 */
[----:B------:R-:W-:Y:S01]  /*5ea0*/  CS2R R78, SRZ ;  /* 0x00000000004e7805 */ /* 0x000fe2000001ff00 */
[----:B------:R-:W-:Y:S01]  /*5eb0*/  @P5 IMAD R4, R93, -0x10, R4 ;  /* 0xfffffff05d045824 */ /* 0x000fe200078e0204 */
[----:B------:R-:W-:Y:S04]  /*5ec0*/  CS2R R76, SRZ ;  /* 0x00000000004c7805 */ /* 0x000fe8000001ff00 */
[----:B------:R-:W-:Y:S05]  /*5ed0*/  @P1 BRA `(.L_x_97) ;  /* 0x00000000000c1947 */ /* 0x000fea0003800000 */
[----:B------:R-:W-:Y:S04]  /*5ee0*/  SHF.L.U32 R5, R89, 0x1f, RZ ;  /* 0x0000001f59057819 */ /* 0x000fe800000006ff */
[----:B------:R-:W2:Y:S02]  /*5ef0*/  SYNCS.PHASECHK.TRANS64.TRYWAIT P1, [R2+URZ+0x50], R5 ;  /* 0x00005005020075a7 */ /* 0x000ea400080211ff */
[----:B--2---:R-:W-:Y:S05]  /*5f00*/  @!P1 BRA `(.L_x_98) ;  /* 0x00000024000c9947 */ /* 0x004fea0003800000 */
.L_x_97:
[----:B------:R-:W-:Y:S05]  /*5f10*/  BSYNC B0 ;  /* 0x0000000000007941 */ /* 0x000fea0003800000 */
.L_x_96:
[----:B------:R-:W-:Y:S01]  /*5f20*/  ISETP.NE.AND P1, PT, R103, RZ, PT ;  /* 0x000000ff6700720c */ /* 0x000fe20003f25270 */
[----:B--2---:R-:W-:Y:S02]  /*5f30*/  VIADD R5, R2, 0x60 ;  /* 0x0000006002057836 */ /* 0x004fe40000000000 */
[----:B------:R-:W-:Y:S03]  /*5f40*/  VIADD R90, R90, 0x1 ;  /* 0x000000015a5a7836 */ /* 0x000fe60000000000 */
[----:B-1----:R-:W-:Y:S07]  /*5f50*/  PRMT R0, R0, 0x654, R5 ;  /* 0x0000065400007816 */ /* 0x002fee0000000005 */
[----:B------:R1:W2:Y:S04]  /*5f60*/  @P1 LDS.128 R72, [R6+UR44+0x200] ;  /* 0x0002002c06481984 */ /* 0x0002a80008000c00 */
[----:B------:R1:W1:Y:S01]  /*5f70*/  @P1 LDS.128 R76, [R4+0x210] ;  /* 0x00021000044c1984 */ /* 0x0002620000000c00 */
[C---:B------:R-:W-:Y:S01]  /*5f80*/  ISETP.NE.AND P1, PT, R90.reuse, 0x2, PT ;  /* 0x000000025a00780c */ /* 0x040fe20003f25270 */
[----:B------:R-:W-:Y:S01]  /*5f90*/  @!PT LDS RZ, [RZ] ;  /* 0x00000000fffff984 */ /* 0x000fe20000000800 */
[----:B------:R-:W-:Y:S01]  /*5fa0*/  @!PT LDS RZ, [RZ] ;  /* 0x00000000fffff984 */ /* 0x000fe20000000800 */
[----:B------:R-:W-:Y:S01]  /*5fb0*/  @!PT LDS RZ, [RZ] ;  /* 0x00000000fffff984 */ /* 0x000fe20000000800 */
[----:B------:R-:W-:Y:S01]  /*5fc0*/  @!PT LDS RZ, [RZ] ;  /* 0x00000000fffff984 */ /* 0x000fe20000000800 */
[----:B------:R5:W-:Y:S06]  /*5fd0*/  MEMBAR.ALL.CTA ;  /* 0x0000000000007992 */ /* 0x000bec0000008000 */
[----:B-----5:R-:W5:Y:S01]  /*5fe0*/  FENCE.VIEW.ASYNC.S ;  /* 0x00000000000073c6 */ /* 0x020f620000000000 */
[----:B------:R-:W-:Y:S01]  /*5ff0*/  SEL R90, R90, RZ, P1 ;  /* 0x000000ff5a5a7207 */ /* 0x000fe20000800000 */
[----:B-----5:R5:W-:Y:S02]  /*6000*/  SYNCS.ARRIVE.TRANS64.RED.A1T0 RZ, [R0+URZ], RZ ;  /* 0x000000ff00ff79a7 */ /* 0x020be400081004ff */
[----:B-----5:R-:W-:Y:S04]  /*6010*/  SEL R0, RZ, 0x1, P1 ;  /* 0x00000001ff007807 */ /* 0x020fe80000800000 */
[----:B--2---:R-:W-:Y:S02]  /*6020*/  LOP3.LUT R89, R89, R0, RZ, 0x3c, !PT ;  /* 0x0000000059597212 */ /* 0x004fe400078e3cff */
.L_x_95:
[----:B------:R-:W-:Y:S05]  /*6030*/  BSYNC B1 ;  /* 0x0000000000017941 */ /* 0x000fea0003800000 */
.L_x_94:
[----:B------:R-:W-:Y:S04]  /*6040*/  SHF.R.U32.HI R0, RZ, 0x15, R39 ;  /* 0x00000015ff007819 */ /* 0x000fe80000011627 */
[----:B------:R-:W-:Y:S01]  /*6050*/  LOP3.LUT P1, RZ, R0, 0x3, R85, 0x48, !PT ;  /* 0x0000000300ff7812 */ /* 0x000fe20007824855 */
[----:B------:R-:W-:Y:S01]  /*6060*/  @!UPT UIADD3 URZ, UPT, UPT, URZ, URZ, URZ ;  /* 0x000000fffffff290 */ /* 0x000fe2000fffe0ff */
[----:B----4-:R-:W-:Y:S11]  /*6070*/  @P0 BRA `(.L_x_99) ;  /* 0x0000000000080947 */ /* 0x010ff60003800000 */
[----:B------:R-:W2:Y:S02]  /*6080*/  SYNCS.PHASECHK.TRANS64.TRYWAIT P0, [R100+URZ+0xa0], R3 ;  /* 0x0000a003640075a7 */ /* 0x000ea400080011ff */
[----:B--2---:R-:W-:Y:S05]  /*6090*/  @!P0 BRA `(.L_x_100) ;  /* 0x0000002000bc8947 */ /* 0x004fea0003800000 */
.L_x_99:
[----:B------:R-:W-:Y:S05]  /*60a0*/  @!P1 BRA `(.L_x_101) ;  /* 0x0000000000409947 */ /* 0x000fea0003800000 */
[----:B------:R-:W4:Y:S01]  /*60b0*/  LDCU.64 UR8, c[0x4][0x70] ;  /* 0x01000e00ff0877ac */ /* 0x000f220008000a00 */
[----:B--2---:R-:W-:Y:S01]  /*60c0*/  MOV R3, 0x0 ;  /* 0x0000000000037802 */ /* 0x004fe20000000f00 */
[----:B------:R-:W-:Y:S02]  /*60d0*/  HFMA2 R12, -RZ, RZ, 0, 5.9604644775390625e-08 ;  /* 0x00000001ff0c7431 */ /* 0x000fe400000001ff */
[----:B------:R-:W-:Y:S02]  /*60e0*/  IMAD.MOV.U32 R8, RZ, RZ, 0x192 ;  /* 0x00000192ff087424 */ /* 0x000fe400078e00ff */
[----:B------:R-:W-:Y:S01]  /*60f0*/  IMAD.MOV.U32 R13, RZ, RZ, RZ ;  /* 0x000000ffff0d7224 */ /* 0x000fe200078e00ff */
[----:B------:R-:W2:Y:S01]  /*6100*/  LDCU.64 UR6, c[0x4][0x78] ;  /* 0x01000f00ff0677ac */ /* 0x000ea20008000a00 */
[----:B------:R-:W3:Y:S01]  /*6110*/  LDC.64 R2, c[0x4][R3] ;  /* 0x0100000003027b82 */ /* 0x000ee20000000a00 */
[----:B------:R-:W5:Y:S01]  /*6120*/  LDCU.64 UR4, c[0x4][0x10] ;  /* 0x01000200ff0477ac */ /* 0x000f620008000a00 */
[----:B----4-:R-:W-:Y:S01]  /*6130*/  MOV R5, UR9 ;  /* 0x0000000900057c02 */ /* 0x010fe20008000f00 */
[----:B-1----:R-:W-:Y:S01]  /*6140*/  IMAD.U32 R4, RZ, RZ, UR8 ;  /* 0x00000008ff047e24 */ /* 0x002fe2000f8e00ff */
[----:B--2---:R-:W-:Y:S01]  /*6150*/  MOV R7, UR7 ;  /* 0x0000000700077c02 */ /* 0x004fe20008000f00 */
[----:B------:R-:W-:Y:S01]  /*6160*/  IMAD.U32 R6, RZ, RZ, UR6 ;  /* 0x00000006ff067e24 */ /* 0x000fe2000f8e00ff */
[----:B-----5:R-:W-:Y:S01]  /*6170*/  MOV R11, UR5 ;  /* 0x00000005000b7c02 */ /* 0x020fe20008000f00 */
[----:B------:R-:W-:Y:S02]  /*6180*/  IMAD.U32 R10, RZ, RZ, UR4 ;  /* 0x00000004ff0a7e24 */ /* 0x000fe4000f8e00ff */
[----:B------:R-:W-:Y:S07]  /*6190*/  LEPC R20, `(.L_x_101) ;  /* 0x000000001014794e */ /* 0x000fee0000000000 */
[----:B---3--:R-:W-:Y:S05]  /*61a0*/  CALL.ABS.NOINC R2 ;  /* 0x0000000002007343 */ /* 0x008fea0003c00000 */
.L_x_101:
[-C--:B------:R-:W-:Y:S01]  /*61b0*/  F2FP.F16.E4M3.UNPACK_B R42, R72.reuse ;  /* 0x00000048ff2a723e */ /* 0x080fe200020006ff */
[----:B------:R-:W-:Y:S05]  /*61c0*/  WARPSYNC.ALL ;  /* 0x0000000000007948 */ /* 0x000fea0003800000 */
[----:B------:R-:W-:Y:S01]  /*61d0*/  R2UR UR4, R39 ;  /* 0x00000000270472ca */ /* 0x000fe200000e0000 */
[--C-:B------:R-:W-:Y:S01]  /*61e0*/  HADD2.F32 R40, -RZ, R42.reuse.H0_H0 ;  /* 0x2000002aff287230 */ /* 0x100fe20000004100 */
[----:B------:R-:W-:Y:S01]  /*61f0*/  F2FP.F16.E4M3.UNPACK_B R43, R72.H1 ;  /* 0x00000048ff2b723e */ /* 0x000fe200030006ff */
[----:B------:R-:W-:Y:S01]  /*6200*/  HADD2.F32 R42, -RZ, R42.H1_H1 ;  /* 0x3000002aff2a7230 */ /* 0x000fe20000004100 */
[-C--:B------:R-:W-:Y:S01]  /*6210*/  F2FP.F16.E4M3.UNPACK_B R45, R73.reuse ;  /* 0x00000049ff2d723e */ /* 0x080fe200020006ff */
[----:B------:R-:W-:Y:S01]  /*6220*/  BSSY.RECONVERGENT B0, `(.L_x_102) ;  /* 0x0000099000007945 */ /* 0x000fe20003800200 */
[----:B------:R-:W-:Y:S01]  /*6230*/  F2FP.F16.E4M3.UNPACK_B R47, R73.H1 ;  /* 0x00000049ff2f723e */ /* 0x000fe200030006ff */
[--C-:B------:R-:W-:Y:S01]  /*6240*/  HADD2.F32 R44, -RZ, R43.reuse.H0_H0 ;  /* 0x2000002bff2c7230 */ /* 0x100fe20000004100 */
[-C--:B------:R-:W-:Y:S01]  /*6250*/  F2FP.F16.E4M3.UNPACK_B R49, R74.reuse ;  /* 0x0000004aff31723e */ /* 0x080fe200020006ff */
[----:B------:R-:W-:Y:S01]  /*6260*/  HADD2.F32 R46, -RZ, R43.H1_H1 ;  /* 0x3000002bff2e7230 */ /* 0x000fe20000004100 */
[----:B------:R-:W-:Y:S01]  /*6270*/  F2FP.F16.E4M3.UNPACK_B R51, R74.H1 ;  /* 0x0000004aff33723e */ /* 0x000fe200030006ff */
[--C-:B------:R-:W-:Y:S01]  /*6280*/  HADD2.F32 R43, -RZ, R45.reuse.H0_H0 ;  /* 0x2000002dff2b7230 */ /* 0x100fe20000004100 */
[-C--:B------:R-:W-:Y:S01]  /*6290*/  F2FP.F16.E4M3.UNPACK_B R53, R75.reuse ;  /* 0x0000004bff35723e */ /* 0x080fe200020006ff */
[----:B-1----:R-:W-:Y:S01]  /*62a0*/  LDTM.16dp32bit_t0_t15.x32 R4, tmem[UR4] ;  /* 0x00000004000479ee */ /* 0x002fe20008a80000 */
[----:B------:R-:W3:Y:S01]  /*62b0*/  LDTM.16dp32bit_t16_t31.x32 R4, tmem[UR4+0x20] ;  /* 0x00002004000479ee */ /* 0x000ee20008aa0000 */
[----:B------:R-:W-:Y:S01]  /*62c0*/  ISETP.NE.AND P6, PT, R96, RZ, PT ;  /* 0x000000ff6000720c */ /* 0x000fe20003fc5270 */
[----:B------:R-:W-:Y:S01]  /*62d0*/  HADD2.F32 R48, -RZ, R45.H1_H1 ;  /* 0x3000002dff307230 */ /* 0x000fe20000004100 */
[----:B------:R-:W-:Y:S01]  /*62e0*/  IADD3 R109, PT, PT, R71, UR44, RZ ;  /* 0x0000002c476d7c10 */ /* 0x000fe2000fffe0ff */
[----:B------:R-:W-:Y:S01]  /*62f0*/  HADD2.F32 R52, -RZ, R49.H1_H1 ;  /* 0x30000031ff347230 */ /* 0x000fe20000004100 */
[----:B------:R-:W-:Y:S01]  /*6300*/  SHF.L.U32 R108, R88, 0x4, RZ ;  /* 0x00000004586c7819 */ /* 0x000fe200000006ff */
[----:B------:R-:W-:Y:S01]  /*6310*/  HADD2.F32 R56, -RZ, R53.H1_H1 ;  /* 0x30000035ff387230 */ /* 0x000fe20000004100 */
[----:B------:R-:W-:Y:S01]  /*6320*/  F2FP.F16.E4M3.UNPACK_B R55, R75.H1 ;  /* 0x0000004bff37723e */ /* 0x000fe200030006ff */
[--C-:B------:R-:W-:Y:S01]  /*6330*/  HADD2.F32 R45, -RZ, R47.reuse.H0_H0 ;  /* 0x2000002fff2d7230 */ /* 0x100fe20000004100 */
[----:B------:R-:W-:Y:S01]  /*6340*/  IADD3 R101, PT, PT, R109, R108, RZ ;  /* 0x0000006c6d657210 */ /* 0x000fe20007ffe0ff */
[----:B------:R-:W-:Y:S01]  /*6350*/  HADD2.F32 R50, -RZ, R47.H1_H1 ;  /* 0x3000002fff327230 */ /* 0x000fe20000004100 */
[-C--:B------:R-:W-:Y:S01]  /*6360*/  F2FP.F16.E4M3.UNPACK_B R57, R76.reuse ;  /* 0x0000004cff39723e */ /* 0x080fe200020006ff */
[----:B------:R-:W-:Y:S01]  /*6370*/  HADD2.F32 R47, -RZ, R49.H0_H0 ;  /* 0x20000031ff2f7230 */ /* 0x000fe20000004100 */
[----:B------:R-:W-:Y:S01]  /*6380*/  F2FP.F16.E4M3.UNPACK_B R59, R76.H1 ;  /* 0x0000004cff3b723e */ /* 0x000fe200030006ff */
[----:B------:R-:W-:Y:S01]  /*6390*/  HADD2.F32 R49, -RZ, R51.H0_H0 ;  /* 0x20000033ff317230 */ /* 0x000fe20000004100 */
[-C--:B------:R-:W-:Y:S01]  /*63a0*/  F2FP.F16.E4M3.UNPACK_B R61, R77.reuse ;  /* 0x0000004dff3d723e */ /* 0x080fe200020006ff */
[----:B------:R-:W-:Y:S01]  /*63b0*/  HADD2.F32 R60, -RZ, R57.H1_H1 ;  /* 0x30000039ff3c7230 */ /* 0x000fe20000004100 */
[----:B------:R-:W-:Y:S01]  /*63c0*/  F2FP.F16.E4M3.UNPACK_B R63, R77.H1 ;  /* 0x0000004dff3f723e */ /* 0x000fe200030006ff */
[----:B------:R-:W-:Y:S01]  /*63d0*/  HADD2.F32 R54, -RZ, R51.H1_H1 ;  /* 0x30000033ff367230 */ /* 0x000fe20000004100 */
[-C--:B------:R-:W-:Y:S01]  /*63e0*/  F2FP.F16.E4M3.UNPACK_B R65, R78.reuse ;  /* 0x0000004eff41723e */ /* 0x080fe200020006ff */
[----:B------:R-:W-:Y:S01]  /*63f0*/  HADD2.F32 R51, -RZ, R53.H0_H0 ;  /* 0x20000035ff337230 */ /* 0x000fe20000004100 */
[----:B------:R-:W-:Y:S01]  /*6400*/  F2FP.F16.E4M3.UNPACK_B R67, R78.H1 ;  /* 0x0000004eff43723e */ /* 0x000fe200030006ff */
[----:B------:R-:W-:Y:S01]  /*6410*/  HADD2.F32 R64, -RZ, R61.H1_H1 ;  /* 0x3000003dff407230 */ /* 0x000fe20000004100 */
[----:B------:R-:W-:Y:S01]  /*6420*/  ISETP.NE.AND P0, PT, R95, RZ, PT ;  /* 0x000000ff5f00720c */ /* 0x000fe20003f05270 */
[C---:B---3--:R-:W-:Y:S01]  /*6430*/  FMUL R0, R38.reuse, R4 ;  /* 0x0000000426007220 */ /* 0x048fe20000400000 */
[C---:B------:R-:W-:Y:S01]  /*6440*/  FMUL R2, R38.reuse, R5 ;  /* 0x0000000526027220 */ /* 0x040fe20000400000 */
[C---:B------:R-:W-:Y:S01]  /*6450*/  FMUL R4, R38.reuse, R8 ;  /* 0x0000000826047220 */ /* 0x040fe20000400000 */
[C---:B------:R-:W-:Y:S01]  /*6460*/  FMUL R5, R38.reuse, R9 ;  /* 0x0000000926057220 */ /* 0x040fe20000400000 */
[C---:B------:R-:W-:Y:S01]  /*6470*/  FFMA R0, R41.reuse, R40, R0 ;  /* 0x0000002829007223 */ /* 0x040fe20000000000 */
[C---:B------:R-:W-:Y:S01]  /*6480*/  FFMA R2, R41.reuse, R42, R2 ;  /* 0x0000002a29027223 */ /* 0x040fe20000000002 */
[C---:B------:R-:W-:Y:S01]  /*6490*/  FMUL R8, R38.reuse, R12 ;  /* 0x0000000c26087220 */ /* 0x040fe20000400000 */
[C---:B------:R-:W-:Y:S01]  /*64a0*/  FMUL R9, R38.reuse, R13 ;  /* 0x0000000d26097220 */ /* 0x040fe20000400000 */
[C---:B------:R-:W-:Y:S01]  /*64b0*/  FMUL R12, R38.reuse, R16 ;  /* 0x00000010260c7220 */ /* 0x040fe20000400000 */
[C---:B------:R-:W-:Y:S01]  /*64c0*/  FMUL R13, R38.reuse, R17 ;  /* 0x00000011260d7220 */ /* 0x040fe20000400000 */
[C---:B------:R-:W-:Y:S01]  /*64d0*/  FMUL R16, R38.reuse, R20 ;  /* 0x0000001426107220 */ /* 0x040fe20000400000 */
[C---:B------:R-:W-:Y:S01]  /*64e0*/  FMUL R17, R38.reuse, R21 ;  /* 0x0000001526117220 */ /* 0x040fe20000400000 */
[C---:B------:R-:W-:Y:S01]  /*64f0*/  FMUL R20, R38.reuse, R24 ;  /* 0x0000001826147220 */ /* 0x040fe20000400000 */
[C---:B------:R-:W-:Y:S01]  /*6500*/  FMUL R21, R38.reuse, R25 ;  /* 0x0000001926157220 */ /* 0x040fe20000400000 */
[----:B------:R-:W-:Y:S02]  /*6510*/  HADD2.F32 R68, -RZ, R65.H1_H1 ;  /* 0x30000041ff447230 */ /* 0x000fe40000004100 */
[C---:B------:R-:W-:Y:S01]  /*6520*/  FMUL R24, R38.reuse, R28 ;  /* 0x0000001c26187220 */ /* 0x040fe20000400000 */
[C---:B------:R-:W-:Y:S01]  /*6530*/  FMUL R25, R38.reuse, R29 ;  /* 0x0000001d26197220 */ /* 0x040fe20000400000 */
[C---:B------:R-:W-:Y:S01]  /*6540*/  FMUL R28, R38.reuse, R32 ;  /* 0x00000020261c7220 */ /* 0x040fe20000400000 */
[C---:B------:R-:W-:Y:S01]  /*6550*/  FMUL R29, R38.reuse, R33 ;  /* 0x00000021261d7220 */ /* 0x040fe20000400000 */
[C---:B--2---:R-:W-:Y:S01]  /*6560*/  FMUL R3, R38.reuse, R6 ;  /* 0x0000000626037220 */ /* 0x044fe20000400000 */
[C---:B------:R-:W-:Y:S01]  /*6570*/  FMUL R7, R38.reuse, R7 ;  /* 0x0000000726077220 */ /* 0x040fe20000400000 */
[C---:B------:R-:W-:Y:S01]  /*6580*/  FMUL R6, R38.reuse, R10 ;  /* 0x0000000a26067220 */ /* 0x040fe20000400000 */
[C---:B------:R-:W-:Y:S01]  /*6590*/  FMUL R11, R38.reuse, R11 ;  /* 0x0000000b260b7220 */ /* 0x040fe20000400000 */
[C---:B------:R-:W-:Y:S01]  /*65a0*/  FFMA R3, R41.reuse, R44, R3 ;  /* 0x0000002c29037223 */ /* 0x040fe20000000003 */
[C---:B------:R-:W-:Y:S01]  /*65b0*/  FFMA R7, R41.reuse, R46, R7 ;  /* 0x0000002e29077223 */ /* 0x040fe20000000007 */
[C---:B------:R-:W-:Y:S01]  /*65c0*/  FFMA R4, R41.reuse, R43, R4 ;  /* 0x0000002b29047223 */ /* 0x040fe20000000004 */
[----:B------:R-:W-:Y:S01]  /*65d0*/  F2FP.F16.E4M3.UNPACK_B R40, R79 ;  /* 0x0000004fff28723e */ /* 0x000fe200020006ff */
[C---:B------:R-:W-:Y:S01]  /*65e0*/  FFMA R5, R41.reuse, R48, R5 ;  /* 0x0000003029057223 */ /* 0x040fe20000000005 */
[C---:B------:R-:W-:Y:S01]  /*65f0*/  FFMA R6, R41.reuse, R45, R6 ;  /* 0x0000002d29067223 */ /* 0x040fe20000000006 */
[----:B------:R-:W-:Y:S01]  /*6600*/  F2FP.F16.E4M3.UNPACK_B R42, R79.H1 ;  /* 0x0000004fff2a723e */ /* 0x000fe200030006ff */
[C---:B------:R-:W-:Y:S01]  /*6610*/  FFMA R11, R41.reuse, R50, R11 ;  /* 0x00000032290b7223 */ /* 0x040fe2000000000b */
[----:B------:R-:W-:Y:S01]  /*6620*/  FFMA R8, R41, R47, R8 ;  /* 0x0000002f29087223 */ /* 0x000fe20000000008 */
[----:B------:R-:W-:Y:S01]  /*6630*/  F2FP.SATFINITE.E4M3.F32.PACK_AB_MERGE_C R97, R7, R3, RZ ;  /* 0x000000030761723e */ /* 0x000fe200048070ff */
[C---:B------:R-:W-:Y:S01]  /*6640*/  FFMA R9, R41.reuse, R52, R9 ;  /* 0x0000003429097223 */ /* 0x040fe20000000009 */
[----:B------:R-:W-:Y:S01]  /*6650*/  FMUL R10, R38, R14 ;  /* 0x0000000e260a7220 */ /* 0x000fe20000400000 */
[----:B------:R-:W-:Y:S01]  /*6660*/  LEA R109, R90, UR44, 0x3 ;  /* 0x0000002c5a6d7c11 */ /* 0x000fe2000f8e18ff */
[----:B------:R-:W-:Y:S01]  /*6670*/  FMUL R15, R38, R15 ;  /* 0x0000000f260f7220 */ /* 0x000fe20000400000 */
[--C-:B------:R-:W-:Y:S01]  /*6680*/  HADD2.F32 R53, -RZ, R55.reuse.H0_H0 ;  /* 0x20000037ff357230 */ /* 0x100fe20000004100 */
[----:B------:R-:W-:Y:S01]  /*6690*/  F2FP.SATFINITE.E4M3.F32.PACK_AB_MERGE_C R96, R2, R0, R97 ;  /* 0x000000000260723e */ /* 0x000fe20004807061 */
[----:B------:R-:W-:Y:S01]  /*66a0*/  FFMA R10, R41, R49, R10 ;  /* 0x00000031290a7223 */ /* 0x000fe2000000000a */
[----:B------:R-:W-:Y:S01]  /*66b0*/  F2FP.SATFINITE.E4M3.F32.PACK_AB_MERGE_C R97, R11, R6, RZ ;  /* 0x000000060b61723e */ /* 0x000fe200048070ff */
[C---:B------:R-:W-:Y:S01]  /*66c0*/  FFMA R15, R41.reuse, R54, R15 ;  /* 0x00000036290f7223 */ /* 0x040fe2000000000f */
[C---:B------:R-:W-:Y:S01]  /*66d0*/  FFMA R12, R41.reuse, R51, R12 ;  /* 0x00000033290c7223 */ /* 0x040fe2000000000c */
[----:B------:R-:W-:Y:S01]  /*66e0*/  FFMA R13, R41, R56, R13 ;  /* 0x00000038290d7223 */ /* 0x000fe2000000000d */
[----:B------:R-:W-:Y:S01]  /*66f0*/  F2FP.SATFINITE.E4M3.F32.PACK_AB_MERGE_C R97, R5, R4, R97 ;  /* 0x000000040561723e */ /* 0x000fe20004807061 */
[----:B------:R-:W-:Y:S01]  /*6700*/  HADD2.F32 R58, -RZ, R55.H1_H1 ;  /* 0x30000037ff3a7230 */ /* 0x000fe20000004100 */
[----:B------:R-:W-:Y:S01]  /*6710*/  F2FP.SATFINITE.E4M3.F32.PACK_AB_MERGE_C R98, R15, R10, RZ ;  /* 0x0000000a0f62723e */ /* 0x000fe200048070ff */
[----:B------:R-:W-:Y:S02]  /*6720*/  HADD2.F32 R55, -RZ, R57.H0_H0 ;  /* 0x20000039ff377230 */ /* 0x000fe40000004100 */
[C---:B------:R-:W-:Y:S01]  /*6730*/  FMUL R14, R38.reuse, R18 ;  /* 0x00000012260e7220 */ /* 0x040fe20000400000 */
[C---:B------:R-:W-:Y:S01]  /*6740*/  FMUL R19, R38.reuse, R19 ;  /* 0x0000001326137220 */ /* 0x040fe20000400000 */
[--C-:B------:R-:W-:Y:S02]  /*6750*/  HADD2.F32 R57, -RZ, R59.reuse.H0_H0 ;  /* 0x2000003bff397230 */ /* 0x100fe40000004100 */
[C---:B------:R-:W-:Y:S01]  /*6760*/  FMUL R18, R38.reuse, R22 ;  /* 0x0000001626127220 */ /* 0x040fe20000400000 */
[C---:B------:R-:W-:Y:S01]  /*6770*/  FFMA R14, R41.reuse, R53, R14 ;  /* 0x00000035290e7223 */ /* 0x040fe2000000000e */
[----:B------:R-:W-:Y:S02]  /*6780*/  HADD2.F32 R62, -RZ, R59.H1_H1 ;  /* 0x3000003bff3e7230 */ /* 0x000fe40000004100 */
[C---:B------:R-:W-:Y:S01]  /*6790*/  FFMA R19, R41.reuse, R58, R19 ;  /* 0x0000003a29137223 */ /* 0x040fe20000000013 */
[----:B------:R-:W-:Y:S02]  /*67a0*/  HADD2.F32 R59, -RZ, R61.H0_H0 ;  /* 0x2000003dff3b7230 */ /* 0x000fe40000004100 */
[C---:B------:R-:W-:Y:S01]  /*67b0*/  FMUL R23, R38.reuse, R23 ;  /* 0x0000001726177220 */ /* 0x040fe20000400000 */
[C---:B------:R-:W-:Y:S01]  /*67c0*/  FFMA R16, R41.reuse, R55, R16 ;  /* 0x0000003729107223 */ /* 0x040fe20000000010 */
[C---:B------:R-:W-:Y:S01]  /*67d0*/  FFMA R17, R41.reuse, R60, R17 ;  /* 0x0000003c29117223 */ /* 0x040fe20000000011 */
[--C-:B------:R-:W-:Y:S02]  /*67e0*/  HADD2.F32 R61, -RZ, R63.reuse.H0_H0 ;  /* 0x2000003fff3d7230 */ /* 0x100fe40000004100 */
[C---:B------:R-:W-:Y:S01]  /*67f0*/  FFMA R18, R41.reuse, R57, R18 ;  /* 0x0000003929127223 */ /* 0x040fe20000000012 */
[----:B------:R-:W-:Y:S02]  /*6800*/  HADD2.F32 R66, -RZ, R63.H1_H1 ;  /* 0x3000003fff427230 */ /* 0x000fe40000004100 */
[C---:B------:R-:W-:Y:S01]  /*6810*/  FMUL R22, R38.reuse, R26 ;  /* 0x0000001a26167220 */ /* 0x040fe20000400000 */
[----:B------:R-:W-:Y:S02]  /*6820*/  HADD2.F32 R63, -RZ, R65.H0_H0 ;  /* 0x20000041ff3f7230 */ /* 0x000fe40000004100 */
[C---:B------:R-:W-:Y:S01]  /*6830*/  FFMA R23, R41.reuse, R62, R23 ;  /* 0x0000003e29177223 */ /* 0x040fe20000000017 */
[C---:B------:R-:W-:Y:S01]  /*6840*/  FMUL R27, R38.reuse, R27 ;  /* 0x0000001b261b7220 */ /* 0x040fe20000400000 */
[C---:B------:R-:W-:Y:S01]  /*6850*/  FFMA R20, R41.reuse, R59, R20 ;  /* 0x0000003b29147223 */ /* 0x040fe20000000014 */
[C---:B------:R-:W-:Y:S01]  /*6860*/  FFMA R21, R41.reuse, R64, R21 ;  /* 0x0000004029157223 */ /* 0x040fe20000000015 */
[--C-:B------:R-:W-:Y:S02]  /*6870*/  HADD2.F32 R65, -RZ, R67.reuse.H0_H0 ;  /* 0x20000043ff417230 */ /* 0x100fe40000004100 */
[C---:B------:R-:W-:Y:S01]  /*6880*/  FFMA R22, R41.reuse, R61, R22 ;  /* 0x0000003d29167223 */ /* 0x040fe20000000016 */
[----:B------:R-:W-:Y:S02]  /*6890*/  HADD2.F32 R70, -RZ, R67.H1_H1 ;  /* 0x30000043ff467230 */ /* 0x000fe40000004100 */
[C---:B------:R-:W-:Y:S01]  /*68a0*/  FMUL R26, R38.reuse, R30 ;  /* 0x0000001e261a7220 */ /* 0x040fe20000400000 */
[--C-:B------:R-:W-:Y:S02]  /*68b0*/  HADD2.F32 R67, -RZ, R40.reuse.H0_H0 ;  /* 0x20000028ff437230 */ /* 0x100fe40000004100 */
[C---:B------:R-:W-:Y:S01]  /*68c0*/  FFMA R27, R41.reuse, R66, R27 ;  /* 0x00000042291b7223 */ /* 0x040fe2000000001b */
[C---:B------:R-:W-:Y:S01]  /*68d0*/  FMUL R31, R38.reuse, R31 ;  /* 0x0000001f261f7220 */ /* 0x040fe20000400000 */
[C---:B------:R-:W-:Y:S01]  /*68e0*/  FFMA R24, R41.reuse, R63, R24 ;  /* 0x0000003f29187223 */ /* 0x040fe20000000018 */
[----:B------:R-:W-:Y:S02]  /*68f0*/  HADD2.F32 R40, -RZ, R40.H1_H1 ;  /* 0x30000028ff287230 */ /* 0x000fe40000004100 */
[C---:B------:R-:W-:Y:S01]  /*6900*/  FFMA R25, R41.reuse, R68, R25 ;  /* 0x0000004429197223 */ /* 0x040fe20000000019 */
[--C-:B------:R-:W-:Y:S02]  /*6910*/  HADD2.F32 R69, -RZ, R42.reuse.H0_H0 ;  /* 0x2000002aff457230 */ /* 0x100fe40000004100 */
[C---:B------:R-:W-:Y:S01]  /*6920*/  FFMA R26, R41.reuse, R65, R26 ;  /* 0x00000041291a7223 */ /* 0x040fe2000000001a */
[----:B------:R-:W-:Y:S02]  /*6930*/  HADD2.F32 R42, -RZ, R42.H1_H1 ;  /* 0x3000002aff2a7230 */ /* 0x000fe40000004100 */
[C---:B------:R-:W-:Y:S01]  /*6940*/  FMUL R30, R38.reuse, R34 ;  /* 0x00000022261e7220 */ /* 0x040fe20000400000 */
[----:B------:R-:W-:Y:S01]  /*6950*/  FFMA R31, R41, R70, R31 ;  /* 0x00000046291f7223 */ /* 0x000fe2000000001f */
[----:B------:R-:W-:Y:S01]  /*6960*/  FMUL R35, R38, R35 ;  /* 0x0000002326237220 */ /* 0x000fe20000400000 */
[----:B------:R-:W-:Y:S01]  /*6970*/  F2FP.SATFINITE.E4M3.F32.PACK_AB_MERGE_C R99, R19, R14, RZ ;  /* 0x0000000e1363723e */ /* 0x000fe200048070ff */
[C---:B------:R-:W-:Y:S01]  /*6980*/  FFMA R28, R41.reuse, R67, R28 ;  /* 0x00000043291c7223 */ /* 0x040fe2000000001c */
[C---:B------:R-:W-:Y:S01]  /*6990*/  FFMA R29, R41.reuse, R40, R29 ;  /* 0x00000028291d7223 */ /* 0x040fe2000000001d */
[C---:B------:R-:W-:Y:S01]  /*69a0*/  FFMA R30, R41.reuse, R69, R30 ;  /* 0x00000045291e7223 */ /* 0x040fe2000000001e */
[----:B------:R-:W-:Y:S01]  /*69b0*/  FFMA R35, R41, R42, R35 ;  /* 0x0000002a29237223 */ /* 0x000fe20000000023 */
[----:B------:R-:W-:Y:S02]  /*69c0*/  F2FP.SATFINITE.E4M3.F32.PACK_AB_MERGE_C R98, R9, R8, R98 ;  /* 0x000000080962723e */ /* 0x000fe40004807062 */
[----:B------:R-:W-:Y:S02]  /*69d0*/  F2FP.SATFINITE.E4M3.F32.PACK_AB_MERGE_C R99, R13, R12, R99 ;  /* 0x0000000c0d63723e */ /* 0x000fe40004807063 */
[----:B------:R-:W-:Y:S02]  /*69e0*/  F2FP.SATFINITE.E4M3.F32.PACK_AB_MERGE_C R104, R23, R18, RZ ;  /* 0x000000121768723e */ /* 0x000fe400048070ff */
[----:B------:R-:W-:Y:S01]  /*69f0*/  F2FP.SATFINITE.E4M3.F32.PACK_AB_MERGE_C R105, R27, R22, RZ ;  /* 0x000000161b69723e */ /* 0x000fe200048070ff */
[----:B------:R1:W-:Y:S01]  /*6a00*/  STS.128 [R71+UR44+0x2200], R96 ;  /* 0x0022006047007988 */ /* 0x0003e20008000c2c */
[----:B------:R-:W-:Y:S02]  /*6a10*/  F2FP.SATFINITE.E4M3.F32.PACK_AB_MERGE_C R110, R31, R26, RZ ;  /* 0x0000001a1f6e723e */ /* 0x000fe400048070ff */
[----:B------:R-:W-:Y:S02]  /*6a20*/  F2FP.SATFINITE.E4M3.F32.PACK_AB_MERGE_C R111, R35, R30, RZ ;  /* 0x0000001e236f723e */ /* 0x000fe400048070ff */
[----:B------:R-:W-:Y:S02]  /*6a30*/  F2FP.SATFINITE.E4M3.F32.PACK_AB_MERGE_C R104, R17, R16, R104 ;  /* 0x000000101168723e */ /* 0x000fe40004807068 */
[----:B------:R-:W-:Y:S02]  /*6a40*/  F2FP.SATFINITE.E4M3.F32.PACK_AB_MERGE_C R105, R21, R20, R105 ;  /* 0x000000141569723e */ /* 0x000fe40004807069 */
[----:B------:R-:W-:Y:S02]  /*6a50*/  F2FP.SATFINITE.E4M3.F32.PACK_AB_MERGE_C R106, R25, R24, R110 ;  /* 0x00000018196a723e */ /* 0x000fe4000480706e */
[----:B------:R-:W-:Y:S02]  /*6a60*/  F2FP.SATFINITE.E4M3.F32.PACK_AB_MERGE_C R107, R29, R28, R111 ;  /* 0x0000001c1d6b723e */ /* 0x000fe4000480706f */
[----:B------:R-:W-:Y:S03]  /*6a70*/  @P6 SHF.L.U32 R110, R89, 0x1f, RZ ;  /* 0x0000001f596e6819 */ /* 0x000fe600000006ff */
[----:B------:R1:W-:Y:S01]  /*6a80*/  STS.128 [R101+0x2210], R104 ;  /* 0x0022106865007388 */ /* 0x0003e20000000c00 */
[----:B------:R-:W-:Y:S01]  /*6a90*/  @!PT LDS RZ, [RZ] ;  /* 0x00000000fffff984 */ /* 0x000fe20000000800 */
[----:B------:R-:W-:Y:S01]  /*6aa0*/  @!PT LDS RZ, [RZ] ;  /* 0x00000000fffff984 */ /* 0x000fe20000000800 */
[----:B------:R-:W-:Y:S01]  /*6ab0*/  @!PT LDS RZ, [RZ] ;  /* 0x00000000fffff984 */ /* 0x000fe20000000800 */
[----:B------:R-:W-:Y:S01]  /*6ac0*/  @!PT LDS RZ, [RZ] ;  /* 0x00000000fffff984 */ /* 0x000fe20000000800 */
[----:B------:R2:W-:Y:S07]  /*6ad0*/  MEMBAR.ALL.CTA ;  /* 0x0000000000007992 */ /* 0x0005ee0000008000 */
[----:B--2---:R-:W2:Y:S02]  /*6ae0*/  FENCE.VIEW.ASYNC.S ;  /* 0x00000000000073c6 */ /* 0x004ea40000000000 */
[----:B--2---:R-:W-:Y:S06]  /*6af0*/  BAR.SYNC.DEFER_BLOCKING 0x1, 0x80 ;  /* 0x0042000000007b1d */ /* 0x004fec0000010000 */
[----:B------:R-:W-:Y:S05]  /*6b00*/  @P0 BRA `(.L_x_103) ;  /* 0x0000000000280947 */ /* 0x000fea0003800000 */
[----:B------:R-:W2:Y:S01]  /*6b10*/  LDCU.64 UR6, c[0x0][0x348] ;  /* 0x00006900ff0677ac */ /* 0x000ea20008000a00 */
[----:B------:R-:W-:Y:S01]  /*6b20*/  UIADD3 UR4, UPT, UPT, UR44, 0x2200, URZ ;  /* 0x000022002c047890 */ /* 0x000fe2000fffe0ff */
[----:B------:R-:W-:Y:S05]  /*6b30*/  UMOV UR51, UR36 ;  /* 0x0000002400337c82 */ /* 0x000fea0008000000 */
[----:B------:R-:W-:Y:S04]  /*6b40*/  MOV R94, UR4 ;  /* 0x00000004005e7c02 */ /* 0x000fe80008000f00 */
[----:B------:R-:W-:Y:S01]  /*6b50*/  R2UR UR48, R94 ;  /* 0x000000005e3072ca */ /* 0x000fe200000e0000 */
[----:B--2---:R-:W-:Y:S04]  /*6b60*/  UIADD3 UR4, UP0, UPT, UR6, 0x680, URZ ;  /* 0x0000068006047890 */ /* 0x004fe8000ff1e0ff */
[----:B------:R-:W-:Y:S09]  /*6b70*/  UIADD3.X UR5, UPT, UPT, URZ, UR7, URZ, UP0, !UPT ;  /* 0x00000007ff057290 */ /* 0x000ff200087fe4ff */
[----:B------:R2:W-:Y:S01]  /*6b80*/  UTMASTG.3D [UR48], [UR4] ;  /* 0x00000030040073b5 */ /* 0x0005e20008010000 */
[----:B------:R0:W-:Y:S01]  /*6b90*/  UTMACMDFLUSH ;  /* 0x00000000000079b7 */ /* 0x0001e20000000000 */
[----:B--2---:R-:W-:Y:S04]  /*6ba0*/  DEPBAR.LE SB0, 0x1 ;  /* 0x000080400000791a */ /* 0x004fe80000000000 */
.L_x_103:
[----:B------:R-:W-:Y:S05]  /*6bb0*/  BSYNC.RECONVERGENT B0 ;  /* 0x0000000000007941 */ /* 0x000fea0003800200 */
.L_x_102:
[----:B------:R-:W-:Y:S06]  /*6bc0*/  BAR.SYNC.DEFER_BLOCKING 0x1, 0x80 ;  /* 0x0042000000007b1d */ /* 0x000fec0000010000 */
[----:B------:R-:W2:Y:S01]  /*6bd0*/  @P6 SYNCS.PHASECHK.TRANS64.TRYWAIT P0, [R109+URZ+0x50], R110 ;  /* 0x0000506e6d0065a7 */ /* 0x000ea200080011ff */
[----:B------:R-:W-:Y:S01]  /*6be0*/  BSSY B1, `(.L_x_104) ;  /* 0x0000020000017945 */ /* 0x000fe20003800000 */
[----:B--2---:R-:W-:Y:S03]  /*6bf0*/  @P6 SEL R102, RZ, 0x1, !P0 ;  /* 0x00000001ff666807 */ /* 0x004fe60004000000 */
[----:B------:R-:W-:Y:S05]  /*6c00*/  @!P6 BRA `(.L_x_105) ;  /* 0x000000000074e947 */ /* 0x000fea0003800000 */
[----:B------:R-:W-:Y:S01]  /*6c10*/  ISETP.NE.AND P1, PT, R103, RZ, PT ;  /* 0x000000ff6700720c */ /* 0x000fe20003f25270 */
[----:B------:R-:W2:Y:S01]  /*6c20*/  S2R R0, SR_CgaCtaId ;  /* 0x0000000000007919 */ /* 0x000ea20000008800 */
[----:B------:R-:W-:Y:S01]  /*6c30*/  ISETP.NE.AND P0, PT, R102, RZ, PT ;  /* 0x000000ff6600720c */ /* 0x000fe20003f05270 */
[----:B------:R-:W-:Y:S10]  /*6c40*/  BSSY B0, `(.L_x_106) ;  /* 0x0000008000007945 */ /* 0x000ff40003800000 */
[----:B------:R-:W-:Y:S05]  /*6c50*/  @P1 IMAD R2, R90, 0x1000, R71 ;  /* 0x000010005a021824 */ /* 0x000fea00078e0247 */
[----:B------:R-:W-:Y:S05]  /*6c60*/  @P1 IADD3 R3, PT, PT, R2, UR44, RZ ;  /* 0x0000002c02031c10 */ /* 0x000fea000fffe0ff */
[----:B------:R-:W-:Y:S01]  /*6c70*/  @P1 IMAD.IADD R3, R3, 0x1, R108 ;  /* 0x0000000103031824 */ /* 0x000fe200078e026c */
[----:B------:R-:W-:Y:S06]  /*6c80*/  @P0 BRA `(.L_x_107) ;  /* 0x00000000000c0947 */ /* 0x000fec0003800000 */
[----:B------:R-:W-:Y:S04]  /*6c90*/  SHF.L.U32 R4, R89, 0x1f, RZ ;  /* 0x0000001f59047819 */ /* 0x000fe800000006ff */
[----:B------:R-:W3:Y:S02]  /*6ca0*/  SYNCS.PHASECHK.TRANS64.TRYWAIT P0, [R109+URZ+0x50], R4 ;  /* 0x000050046d0075a7 */ /* 0x000ee400080011ff */
[----:B---3--:R-:W-:Y:S05]  /*6cb0*/  @!P0 BRA `(.L_x_108) ;  /* 0x0000001400c88947 */ /* 0x008fea0003800000 */
.L_x_107:
[----:B------:R-:W-:Y:S05]  /*6cc0*/  BSYNC B0 ;  /* 0x0000000000007941 */ /* 0x000fea0003800000 */
.L_x_106:
[----:B------:R-:W-:Y:S01]  /*6cd0*/  ISETP.NE.AND P0, PT, R103, RZ, PT ;  /* 0x000000ff6700720c */ /* 0x000fe20003f05270 */
[----:B---3--:R-:W-:Y:S02]  /*6ce0*/  VIADD R109, R109, 0x60 ;  /* 0x000000606d6d7836 */ /* 0x008fe40000000000 */
[----:B------:R-:W-:Y:S03]  /*6cf0*/  VIADD R90, R90, 0x1 ;  /* 0x000000015a5a7836 */ /* 0x000fe60000000000 */
[----:B--2---:R-:W-:Y:S07]  /*6d00*/  PRMT R0, R0, 0x654, R109 ;  /* 0x0000065400007816 */ /* 0x004fee000000006d */
[----:B------:R2:W3:Y:S04]  /*6d10*/  @P0 LDS.128 R72, [R2+UR44+0x200] ;  /* 0x0002002c02480984 */ /* 0x0004e80008000c00 */
[----:B------:R2:W4:Y:S01]  /*6d20*/  @P0 LDS.128 R76, [R3+0x210] ;  /* 0x00021000034c0984 */ /* 0x0005220000000c00 */
        /* <DEDUP_REMOVED lines=10> */
[----:B--23--:R-:W-:Y:S02]  /*6dd0*/  LOP3.LUT R89, R89, R0, RZ, 0x3c, !PT ;  /* 0x0000000059597212 */ /* 0x00cfe400078e3cff */
.L_x_105:
[----:B------:R-:W-:Y:S05]  /*6de0*/  BSYNC B1 ;  /* 0x0000000000017941 */ /* 0x000fea0003800000 */
.L_x_104:
[----:B------:R-:W-:Y:S05]  /*6df0*/  VIADD R0, R39, 0x40 ;  /* 0x0000004027007836 */ /* 0x000fea0000000000 */
[----:B------:R-:W-:Y:S04]  /*6e00*/  SHF.R.U32.HI R0, RZ, 0x15, R0 ;  /* 0x00000015ff007819 */ /* 0x000fe80000011600 */
[----:B------:R-:W-:Y:S11]  /*6e10*/  LOP3.LUT P0, RZ, R0, 0x3, R85, 0x48, !PT ;  /* 0x0000000300ff7812 */ /* 0x000ff60007804855 */
[----:B------:R-:W-:Y:S02]  /*6e20*/  @!UPT UIADD3 URZ, UPT, UPT, URZ, URZ, URZ ;  /* 0x000000fffffff290 */ /* 0x000fe4000fffe0ff */
[----:B------:R-:W-:Y:S05]  /*6e30*/  @!P0 BRA `(.L_x_109) ;  /* 0x0000000000408947 */ /* 0x000fea0003800000 */
[----:B------:R-:W2:Y:S01]  /*6e40*/  LDCU.64 UR8, c[0x4][0x70] ;  /* 0x01000e00ff0877ac */ /* 0x000ea20008000a00 */
[----:B------:R-:W-:Y:S01]  /*6e50*/  MOV R3, 0x0 ;  /* 0x0000000000037802 */ /* 0x000fe20000000f00 */
[----:B------:R-:W-:Y:S02]  /*6e60*/  HFMA2 R12, -RZ, RZ, 0, 5.9604644775390625e-08 ;  /* 0x00000001ff0c7431 */ /* 0x000fe400000001ff */
[----:B------:R-:W-:Y:S02]  /*6e70*/  IMAD.MOV.U32 R8, RZ, RZ, 0x192 ;  /* 0x00000192ff087424 */ /* 0x000fe400078e00ff */
[----:B------:R-:W-:Y:S01]  /*6e80*/  IMAD.MOV.U32 R13, RZ, RZ, RZ ;  /* 0x000000ffff0d7224 */ /* 0x000fe200078e00ff */
[----:B------:R-:W3:Y:S01]  /*6e90*/  LDCU.64 UR6, c[0x4][0x78] ;  /* 0x01000f00ff0677ac */ /* 0x000ee20008000a00 */
[----:B------:R-:W1:Y:S01]  /*6ea0*/  LDC.64 R2, c[0x4][R3] ;  /* 0x0100000003027b82 */ /* 0x000e620000000a00 */
[----:B------:R-:W5:Y:S01]  /*6eb0*/  LDCU.64 UR4, c[0x4][0x10] ;  /* 0x01000200ff0477ac */ /* 0x000f620008000a00 */
[----:B--2---:R-:W-:Y:S01]  /*6ec0*/  MOV R5, UR9 ;  /* 0x0000000900057c02 */ /* 0x004fe20008000f00 */
[----:B------:R-:W-:Y:S01]  /*6ed0*/  IMAD.U32 R4, RZ, RZ, UR8 ;  /* 0x00000008ff047e24 */ /* 0x000fe2000f8e00ff */
[----:B---3--:R-:W-:Y:S01]  /*6ee0*/  MOV R7, UR7 ;  /* 0x0000000700077c02 */ /* 0x008fe20008000f00 */
[----:B------:R-:W-:Y:S01]  /*6ef0*/  IMAD.U32 R6, RZ, RZ, UR6 ;  /* 0x00000006ff067e24 */ /* 0x000fe2000f8e00ff */
[----:B-----5:R-:W-:Y:S01]  /*6f00*/  MOV R11, UR5 ;  /* 0x00000005000b7c02 */ /* 0x020fe20008000f00 */
[----:B------:R-:W-:Y:S02]  /*6f10*/  IMAD.U32 R10, RZ, RZ, UR4 ;  /* 0x00000004ff0a7e24 */ /* 0x000fe4000f8e00ff */
[----:B------:R-:W-:Y:S07]  /*6f20*/  LEPC R20, `(.L_x_109) ;  /* 0x000000001014794e */ /* 0x000fee0000000000 */
[----:B-1--4-:R-:W-:Y:S05]  /*6f30*/  CALL.ABS.NOINC R2 ;  /* 0x0000000002007343 */ /* 0x012fea0003c00000 */
.L_x_109:
[----:B------:R-:W-:Y:S01]  /*6f40*/  ISETP.NE.AND P0, PT, R95, RZ, PT ;  /* 0x000000ff5f00720c */ /* 0x000fe20003f05270 */
[----:B------:R-:W-:Y:S05]  /*6f50*/  WARPSYNC.ALL ;  /* 0x0000000000007948 */ /* 0x000fea0003800000 */
[----:B------:R-:W-:Y:S01]  /*6f60*/  R2UR UR4, R39 ;  /* 0x00000000270472ca */ /* 0x000fe200000e0000 */
[----:B------:R-:W2:Y:S01]  /*6f70*/  S2UR UR6, SR_CgaCtaId ;  /* 0x00000000000679c3 */ /* 0x000ea20000008800 */
[-C--:B------:R-:W-:Y:S01]  /*6f80*/  F2FP.F16.E4M3.UNPACK_B R42, R72.reuse ;  /* 0x00000048ff2a723e */ /* 0x080fe200020006ff */
[----:B------:R-:W-:Y:S01]  /*6f90*/  BSSY.RECONVERGENT B0, `(.L_x_110) ;  /* 0x000009c000007945 */ /* 0x000fe20003800200 */
[----:B------:R-:W-:Y:S02]  /*6fa0*/  F2FP.F16.E4M3.UNPACK_B R72, R72.H1 ;  /* 0x00000048ff48723e */ /* 0x000fe400030006ff */
[-C--:B------:R-:W-:Y:S01]  /*6fb0*/  F2FP.F16.E4M3.UNPACK_B R46, R73.reuse ;  /* 0x00000049ff2e723e */ /* 0x080fe200020006ff */
[--C-:B------:R-:W-:Y:S01]  /*6fc0*/  HADD2.F32 R40, -RZ, R42.reuse.H0_H0 ;  /* 0x2000002aff287230 */ /* 0x100fe20000004100 */
[----:B------:R-:W-:Y:S01]  /*6fd0*/  F2FP.F16.E4M3.UNPACK_B R73, R73.H1 ;  /* 0x00000049ff49723e */ /* 0x000fe200030006ff */
[----:B------:R-:W-:Y:S01]  /*6fe0*/  HADD2.F32 R42, -RZ, R42.H1_H1 ;  /* 0x3000002aff2a7230 */ /* 0x000fe20000004100 */
[-C--:B------:R-:W-:Y:S01]  /*6ff0*/  F2FP.F16.E4M3.UNPACK_B R50, R74.reuse ;  /* 0x0000004aff32723e */ /* 0x080fe200020006ff */
[----:B------:R-:W-:Y:S01]  /*7000*/  HADD2.F32 R43, -RZ, R72.H0_H0 ;  /* 0x20000048ff2b7230 */ /* 0x000fe20000004100 */
[----:B------:R-:W-:Y:S01]  /*7010*/  F2FP.F16.E4M3.UNPACK_B R74, R74.H1 ;  /* 0x0000004aff4a723e */ /* 0x000fe200030006ff */
[----:B------:R-:W-:Y:S01]  /*7020*/  LDTM.16dp32bit_t0_t15.x32 R4, tmem[UR4+0x40] ;  /* 0x00004004000479ee */ /* 0x000fe20008a80000 */
[----:B------:R-:W3:Y:S01]  /*7030*/  LDTM.16dp32bit_t16_t31.x32 R4, tmem[UR4+0x60] ;  /* 0x00006004000479ee */ /* 0x000ee20008aa0000 */
[----:B------:R-:W-:Y:S01]  /*7040*/  NOP ;  /* 0x0000000000007918 */ /* 0x000fe20000000000 */
[--C-:B------:R-:W-:Y:S01]  /*7050*/  HADD2.F32 R45, -RZ, R46.reuse.H0_H0 ;  /* 0x2000002eff2d7230 */ /* 0x100fe20000004100 */
[----:B------:R-:W-:Y:S01]  /*7060*/  R2UR UR5, R100 ;  /* 0x00000000640572ca */ /* 0x000fe200000e0000 */
[----:B------:R-:W-:Y:S01]  /*7070*/  HADD2.F32 R46, -RZ, R46.H1_H1 ;  /* 0x3000002eff2e7230 */ /* 0x000fe20000004100 */
[----:B------:R-:W-:Y:S01]  /*7080*/  F2FP.F16.E4M3.UNPACK_B R54, R75 ;  /* 0x0000004bff36723e */ /* 0x000fe200020006ff */
[--C-:B------:R-:W-:Y:S01]  /*7090*/  HADD2.F32 R49, -RZ, R50.reuse.H0_H0 ;  /* 0x20000032ff317230 */ /* 0x100fe20000004100 */
[----:B----4-:R-:W-:Y:S01]  /*70a0*/  F2FP.F16.E4M3.UNPACK_B R58, R76 ;  /* 0x0000004cff3a723e */ /* 0x010fe200020006ff */
[----:B------:R-:W-:Y:S01]  /*70b0*/  HADD2.F32 R50, -RZ, R50.H1_H1 ;  /* 0x30000032ff327230 */ /* 0x000fe20000004100 */
[----:B------:R-:W-:Y:S01]  /*70c0*/  F2FP.F16.E4M3.UNPACK_B R62, R77 ;  /* 0x0000004dff3e723e */ /* 0x000fe200020006ff */
[--C-:B------:R-:W-:Y:S01]  /*70d0*/  HADD2.F32 R53, -RZ, R54.reuse.H0_H0 ;  /* 0x20000036ff357230 */ /* 0x100fe20000004100 */
[----:B------:R-:W-:Y:S01]  /*70e0*/  F2FP.F16.E4M3.UNPACK_B R66, R78 ;  /* 0x0000004eff42723e */ /* 0x000fe200020006ff */
[----:B------:R-:W-:Y:S01]  /*70f0*/  HADD2.F32 R54, -RZ, R54.H1_H1 ;  /* 0x30000036ff367230 */ /* 0x000fe20000004100 */
[----:B------:R-:W-:Y:S01]  /*7100*/  F2FP.F16.E4M3.UNPACK_B R69, R79 ;  /* 0x0000004fff45723e */ /* 0x000fe200020006ff */
[--C-:B------:R-:W-:Y:S01]  /*7110*/  HADD2.F32 R57, -RZ, R58.reuse.H0_H0 ;  /* 0x2000003aff397230 */ /* 0x100fe20000004100 */
[----:B------:R-:W-:Y:S01]  /*7120*/  F2FP.F16.E4M3.UNPACK_B R75, R75.H1 ;  /* 0x0000004bff4b723e */ /* 0x000fe200030006ff */
[----:B------:R-:W-:Y:S01]  /*7130*/  UIADD3 UR4, UPT, UPT, UR5, 0xc0, URZ ;  /* 0x000000c005047890 */ /* 0x000fe2000fffe0ff */
[----:B------:R-:W-:Y:S01]  /*7140*/  HADD2.F32 R59, -RZ, R58.H1_H1 ;  /* 0x3000003aff3b7230 */ /* 0x000fe20000004100 */
[----:B------:R-:W-:Y:S01]  /*7150*/  F2FP.F16.E4M3.UNPACK_B R76, R76.H1 ;  /* 0x0000004cff4c723e */ /* 0x000fe200030006ff */
[--C-:B------:R-:W-:Y:S01]  /*7160*/  HADD2.F32 R61, -RZ, R62.reuse.H0_H0 ;  /* 0x2000003eff3d7230 */ /* 0x100fe20000004100 */
[----:B------:R-:W-:Y:S01]  /*7170*/  F2FP.F16.E4M3.UNPACK_B R77, R77.H1 ;  /* 0x0000004dff4d723e */ /* 0x000fe200030006ff */
[----:B------:R-:W-:Y:S01]  /*7180*/  HADD2.F32 R62, -RZ, R62.H1_H1 ;  /* 0x3000003eff3e7230 */ /* 0x000fe20000004100 */
[----:B------:R-:W-:Y:S01]  /*7190*/  F2FP.F16.E4M3.UNPACK_B R78, R78.H1 ;  /* 0x0000004eff4e723e */ /* 0x000fe200030006ff */
[--C-:B------:R-:W-:Y:S01]  /*71a0*/  HADD2.F32 R65, -RZ, R66.reuse.H0_H0 ;  /* 0x20000042ff417230 */ /* 0x100fe20000004100 */
[----:B--2---:R-:W-:Y:S01]  /*71b0*/  UPRMT UR4, UR6, 0x654, UR4 ;  /* 0x0000065406047896 */ /* 0x004fe20008000004 */
        /* <DEDUP_REMOVED lines=8> */
[----:B------:R-:W-:Y:S01]  /*7240*/  SYNCS.ARRIVE.TRANS64.RED.A1T0 RZ, [UR4], RZ ;  /* 0x000000ffffff79a7 */ /* 0x000fe20008100404 */
        /* <DEDUP_REMOVED lines=15> */
[--C-:B------:R-:W-:Y:S02]  /*7340*/  HADD2.F32 R47, -RZ, R73.reuse.H0_H0 ;  /* 0x20000049ff2f7230 */ /* 0x100fe40000004100 */
[C---:B------:R-:W-:Y:S01]  /*7350*/  FMUL R10, R38.reuse, R10 ;  /* 0x0000000a260a7220 */ /* 0x040fe20000400000 */
[C---:B------:R-:W-:Y:S01]  /*7360*/  FFMA R6, R41.reuse, R43, R6 ;  /* 0x0000002b29067223 */ /* 0x040fe20000000006 */
[----:B------:R-:W-:Y:S02]  /*7370*/  HADD2.F32 R48, -RZ, R73.H1_H1 ;  /* 0x30000049ff307230 */ /* 0x000fe40000004100 */
[C---:B------:R-:W-:Y:S01]  /*7380*/  FFMA R7, R41.reuse, R44, R7 ;  /* 0x0000002c29077223 */ /* 0x040fe20000000007 */
[C---:B------:R-:W-:Y:S01]  /*7390*/  FFMA R8, R41.reuse, R45, R8 ;  /* 0x0000002d29087223 */ /* 0x040fe20000000008 */
[C---:B------:R-:W-:Y:S01]  /*73a0*/  FFMA R9, R41.reuse, R46, R9 ;  /* 0x0000002e29097223 */ /* 0x040fe20000000009 */
[----:B------:R-:W-:Y:S01]  /*73b0*/  FFMA R10, R41, R47, R10 ;  /* 0x0000002f290a7223 */ /* 0x000fe2000000000a */
[----:B------:R-:W-:Y:S01]  /*73c0*/  HADD2.F32 R43, -RZ, R69.H0_H0 ;  /* 0x20000045ff2b7230 */ /* 0x000fe20000004100 */
[----:B-1----:R-:W-:Y:S01]  /*73d0*/  F2FP.SATFINITE.E4M3.F32.PACK_AB_MERGE_C R96, R7, R6, RZ ;  /* 0x000000060760723e */ /* 0x002fe200048070ff */
[C---:B------:R-:W-:Y:S01]  /*73e0*/  FMUL R11, R38.reuse, R11 ;  /* 0x0000000b260b7220 */ /* 0x040fe20000400000 */
[--C-:B------:R-:W-:Y:S02]  /*73f0*/  HADD2.F32 R51, -RZ, R74.reuse.H0_H0 ;  /* 0x2000004aff337230 */ /* 0x100fe40000004100 */
[C---:B------:R-:W-:Y:S01]  /*7400*/  FMUL R14, R38.reuse, R14 ;  /* 0x0000000e260e7220 */ /* 0x040fe20000400000 */
[----:B------:R-:W-:Y:S01]  /*7410*/  HADD2.F32 R52, -RZ, R74.H1_H1 ;  /* 0x3000004aff347230 */ /* 0x000fe20000004100 */
[----:B------:R-:W-:Y:S01]  /*7420*/  F2FP.SATFINITE.E4M3.F32.PACK_AB_MERGE_C R96, R5, R4, R96 ;  /* 0x000000040560723e */ /* 0x000fe20004807060 */
[C---:B------:R-:W-:Y:S01]  /*7430*/  FFMA R11, R41.reuse, R48, R11 ;  /* 0x00000030290b7223 */ /* 0x040fe2000000000b */
[C---:B------:R-:W-:Y:S01]  /*7440*/  FFMA R12, R41.reuse, R49, R12 ;  /* 0x00000031290c7223 */ /* 0x040fe2000000000c */
[C---:B------:R-:W-:Y:S01]  /*7450*/  FFMA R13, R41.reuse, R50, R13 ;  /* 0x00000032290d7223 */ /* 0x040fe2000000000d */
[----:B------:R-:W-:Y:S01]  /*7460*/  FFMA R14, R41, R51, R14 ;  /* 0x00000033290e7223 */ /* 0x000fe2000000000e */
[C---:B------:R-:W-:Y:S01]  /*7470*/  FMUL R15, R38.reuse, R15 ;  /* 0x0000000f260f7220 */ /* 0x040fe20000400000 */
[----:B------:R-:W-:Y:S01]  /*7480*/  F2FP.F16.E4M3.UNPACK_B R79, R79.H1 ;  /* 0x0000004fff4f723e */ /* 0x000fe200030006ff */
[--C-:B------:R-:W-:Y:S01]  /*7490*/  HADD2.F32 R55, -RZ, R75.reuse.H0_H0 ;  /* 0x2000004bff377230 */ /* 0x100fe20000004100 */
[----:B------:R-:W-:Y:S01]  /*74a0*/  F2FP.SATFINITE.E4M3.F32.PACK_AB_MERGE_C R97, R11, R10, RZ ;  /* 0x0000000a0b61723e */ /* 0x000fe200048070ff */
[C---:B------:R-:W-:Y:S01]  /*74b0*/  FFMA R15, R41.reuse, R52, R15 ;  /* 0x00000034290f7223 */ /* 0x040fe2000000000f */
[C---:B------:R-:W-:Y:S01]  /*74c0*/  FFMA R16, R41.reuse, R53, R16 ;  /* 0x0000003529107223 */ /* 0x040fe20000000010 */
[----:B------:R-:W-:Y:S01]  /*74d0*/  FFMA R17, R41, R54, R17 ;  /* 0x0000003629117223 */ /* 0x000fe20000000011 */
[----:B------:R-:W-:Y:S01]  /*74e0*/  F2FP.SATFINITE.E4M3.F32.PACK_AB_MERGE_C R97, R9, R8, R97 ;  /* 0x000000080961723e */ /* 0x000fe20004807061 */
[----:B------:R-:W-:Y:S01]  /*74f0*/  HADD2.F32 R56, -RZ, R75.H1_H1 ;  /* 0x3000004bff387230 */ /* 0x000fe20000004100 */
[----:B------:R-:W-:Y:S01]  /*7500*/  F2FP.SATFINITE.E4M3.F32.PACK_AB_MERGE_C R98, R15, R14, RZ ;  /* 0x0000000e0f62723e */ /* 0x000fe200048070ff */
[C---:B------:R-:W-:Y:S01]  /*7510*/  FMUL R18, R38.reuse, R18 ;  /* 0x0000001226127220 */ /* 0x040fe20000400000 */
[C---:B------:R-:W-:Y:S01]  /*7520*/  FMUL R19, R38.reuse, R19 ;  /* 0x0000001326137220 */ /* 0x040fe20000400000 */
[--C-:B------:R-:W-:Y:S02]  /*7530*/  HADD2.F32 R58, -RZ, R76.reuse.H0_H0 ;  /* 0x2000004cff3a7230 */ /* 0x100fe40000004100 */
[C---:B------:R-:W-:Y:S01]  /*7540*/  FMUL R3, R38.reuse, R22 ;  /* 0x0000001626037220 */ /* 0x040fe20000400000 */
[C---:B------:R-:W-:Y:S01]  /*7550*/  FFMA R18, R41.reuse, R55, R18 ;  /* 0x0000003729127223 */ /* 0x040fe20000000012 */
[----:B------:R-:W-:Y:S02]  /*7560*/  HADD2.F32 R60, -RZ, R76.H1_H1 ;  /* 0x3000004cff3c7230 */ /* 0x000fe40000004100 */
        /* <DEDUP_REMOVED lines=42> */
[----:B------:R-:W-:Y:S03]  /*7810*/  IADD3 R70, PT, PT, R36, 0x1, RZ ;  /* 0x0000000124467810 */ /* 0x000fe60007ffe0ff */
        /* <DEDUP_REMOVED lines=10> */
[----:B------:R-:W-:Y:S02]  /*78c0*/  UIADD3 UR9, UPT, UPT, UR49, 0x40, URZ ;  /* 0x0000004031097890 */ /* 0x000fe4000fffe0ff */
[----:B------:R-:W-:Y:S01]  /*78d0*/  UIADD3 UR8, UPT, UPT, UR44, 0x3200, URZ ;  /* 0x000032002c087890 */ /* 0x000fe2000fffe0ff */
[----:B------:R-:W-:Y:S01]  /*78e0*/  UMOV UR10, UR50 ;  /* 0x00000032000a7c82 */ /* 0x000fe20008000000 */
[----:B------:R-:W-:Y:S01]  /*78f0*/  UMOV UR11, UR36 ;  /* 0x00000024000b7c82 */ /* 0x000fe20008000000 */
[----:B--2---:R-:W-:Y:S04]  /*7900*/  UIADD3 UR4, UP0, UPT, UR6, 0x680, URZ ;  /* 0x0000068006047890 */ /* 0x004fe8000ff1e0ff */
[----:B------:R-:W-:Y:S09]  /*7910*/  UIADD3.X UR5, UPT, UPT, URZ, UR7, URZ, UP0, !UPT ;  /* 0x00000007ff057290 */ /* 0x000ff200087fe4ff */
[----:B------:R2:W-:Y:S01]  /*7920*/  UTMASTG.3D [UR8], [UR4] ;  /* 0x00000008040073b5 */ /* 0x0005e20008010000 */
[----:B------:R0:W-:Y:S01]  /*7930*/  UTMACMDFLUSH ;  /* 0x00000000000079b7 */ /* 0x0001e20000000000 */
[----:B--2---:R-:W-:Y:S04]  /*7940*/  DEPBAR.LE SB0, 0x1 ;  /* 0x000080400000791a */ /* 0x004fe80000000000 */
.L_x_111:
[----:B------:R-:W-:Y:S05]  /*7950*/  BSYNC.RECONVERGENT B0 ;  /* 0x0000000000007941 */ /* 0x000fea0003800200 */
.L_x_110:
[----:B------:R-:W-:Y:S01]  /*7960*/  BAR.SYNC.DEFER_BLOCKING 0x1, 0x80 ;  /* 0x0042000000007b1d */ /* 0x000fe20000010000 */
[----:B------:R-:W-:Y:S01]  /*7970*/  ISETP.NE.AND P0, PT, R87, 0x2, PT ;  /* 0x000000025700780c */ /* 0x000fe20003f05270 */
[----:B------:R-:W-:Y:S01]  /*7980*/  UISETP.NE.AND UP0, UPT, UR45, URZ, UPT ;  /* 0x000000ff2d00728c */ /* 0x000fe2000bf05270 */
[----:B------:R-:W-:Y:S01]  /*7990*/  ISETP.NE.AND P1, PT, R70, 0x4, PT ;  /* 0x000000044600780c */ /* 0x000fe20003f25270 */
[----:B------:R-:W-:Y:S01]  /*79a0*/  UIADD3 UR20, UPT, UPT, UR37, UR62, URZ ;  /* 0x0000003e25147290 */ /* 0x000fe2000fffe0ff */
[----:B------:R-:W-:Y:S01]  /*79b0*/  SEL R0, RZ, 0x1, P0 ;  /* 0x00000001ff007807 */ /* 0x000fe20000000000 */
[----:B------:R-:W-:Y:S01]  /*79c0*/  UIADD3 UR16, UPT, UPT, UR38, UR59, URZ ;  /* 0x0000003b26107290 */ /* 0x000fe2000fffe0ff */
[----:B------:R-:W-:Y:S02]  /*79d0*/  SEL R3, RZ, 0x1, P1 ;  /* 0x00000001ff037807 */ /* 0x000fe40000800000 */
[----:B------:R-:W-:Y:S02]  /*79e0*/  LOP3.LUT R91, R91, R0, RZ, 0x3c, !PT ;  /* 0x000000005b5b7212 */ /* 0x000fe400078e3cff */
[----:B------:R-:W-:Y:S02]  /*79f0*/  LOP3.LUT R92, R92, R3, RZ, 0x3c, !PT ;  /* 0x000000035c5c7212 */ /* 0x000fe400078e3cff */
[----:B------:R-:W-:Y:S02]  /*7a00*/  SEL R87, R87, RZ, P0 ;  /* 0x000000ff57577207 */ /* 0x000fe40000000000 */
[----:B------:R-:W-:Y:S01]  /*7a10*/  SEL R36, R70, RZ, P1 ;  /* 0x000000ff46247207 */ /* 0x000fe20000800000 */
[----:B------:R-:W-:Y:S01]  /*7a20*/  UMOV UR36, UR58 ;  /* 0x0000003a00247c82 */ /* 0x000fe20008000000 */
[----:B------:R-:W-:Y:S05]  /*7a30*/  BRA.U UP0, `(.L_x_112) ;  /* 0xffffffd500987547 */ /* 0x000fea000b83ffff */
[----:B------:R-:W-:Y:S05]  /*7a40*/  EXIT ;  /* 0x000000000000794d */ /* 0x000fea0003800000 */
.L_x_24:
[----:B-1----:R1:W2:Y:S02]  /*7a50*/  SYNCS.PHASECHK.TRANS64.TRYWAIT P0, [R0+URZ+0xf0], R3 ;  /* 0x0000f003000075a7 */ /* 0x0022a400080011ff */
[----:B--2---:R-:W-:Y:S05]  /*7a60*/  @!P0 NANOSLEEP.SYNCS 0x989680 ;  /* 0x009896800000895d */ /* 0x004fea0003900000 */
[----:B------:R-:W2:Y:S02]  /*7a70*/  @!P0 SYNCS.PHASECHK.TRANS64 P0, [R0+URZ+0xf0], R3 ;  /* 0x0000f003000085a7 */ /* 0x000ea400080010ff */
[----:B--2---:R-:W-:Y:S05]  /*7a80*/  @!P0 BRA `(.L_x_24) ;  /* 0xfffffffc00f08947 */ /* 0x004fea000383ffff */
[----:B------:R-:W-:Y:S05]  /*7a90*/  BRA `(.L_x_113) ;  /* 0xffffff9c00d07947 */ /* 0x000fea000383ffff */
.L_x_27:
[----:B-1----:R-:W-:-:S07]  /*7aa0*/  MOV R0, UR33 ;  /* 0x0000002100007c02 */ /* 0x002fce0008000f00 */
.L_x_114:
[----:B-1----:R1:W2:Y:S02]  /*7ab0*/  SYNCS.PHASECHK.TRANS64.TRYWAIT P0, [R0+URZ+0x28], R3 ;  /* 0x00002803000075a7 */ /* 0x0022a400080011ff */
[----:B--2---:R-:W-:Y:S05]  /*7ac0*/  @!P0 NANOSLEEP.SYNCS 0x989680 ;  /* 0x009896800000895d */ /* 0x004fea0003900000 */
[----:B------:R-:W2:Y:S02]  /*7ad0*/  @!P0 SYNCS.PHASECHK.TRANS64 P0, [R0+URZ+0x28], R3 ;  /* 0x00002803000085a7 */ /* 0x000ea400080010ff */
[----:B--2---:R-:W-:Y:S05]  /*7ae0*/  @!P0 BRA `(.L_x_114) ;  /* 0xfffffffc00f08947 */ /* 0x004fea000383ffff */
[----:B------:R-:W-:Y:S05]  /*7af0*/  BRA `(.L_x_26) ;  /* 0xffffffa000147947 */ /* 0x000fea000383ffff */
.L_x_34:
[----:B-1----:R-:W-:-:S07]  /*7b00*/  MOV R0, UR17 ;  /* 0x0000001100007c02 */ /* 0x002fce0008000f00 */
.L_x_115:
[----:B-1----:R1:W2:Y:S02]  /*7b10*/  SYNCS.PHASECHK.TRANS64.TRYWAIT P0, [R0+URZ+0x28], R3 ;  /* 0x00002803000075a7 */ /* 0x0022a400080011ff */
[----:B--2---:R-:W-:Y:S05]  /*7b20*/  @!P0 NANOSLEEP.SYNCS 0x989680 ;  /* 0x009896800000895d */ /* 0x004fea0003900000 */
[----:B------:R-:W2:Y:S02]  /*7b30*/  @!P0 SYNCS.PHASECHK.TRANS64 P0, [R0+URZ+0x28], R3 ;  /* 0x00002803000085a7 */ /* 0x000ea400080010ff */
[----:B--2---:R-:W-:Y:S05]  /*7b40*/  @!P0 BRA `(.L_x_115) ;  /* 0xfffffffc00f08947 */ /* 0x004fea000383ffff */
[----:B------:R-:W-:Y:S05]  /*7b50*/  BRA `(.L_x_33) ;  /* 0xffffffa000d47947 */ /* 0x000fea000383ffff */
.L_x_39:
[----:B-1----:R1:W2:Y:S02]  /*7b60*/  SYNCS.PHASECHK.TRANS64.TRYWAIT P0, [R3+URZ+0x80], R0 ;  /* 0x00008000030075a7 */ /* 0x0022a400080011ff */
[----:B--2---:R-:W-:Y:S05]  /*7b70*/  @!P0 NANOSLEEP.SYNCS 0x989680 ;  /* 0x009896800000895d */ /* 0x004fea0003900000 */
[----:B------:R-:W2:Y:S02]  /*7b80*/  @!P0 SYNCS.PHASECHK.TRANS64 P0, [R3+URZ+0x80], R0 ;  /* 0x00008000030085a7 */ /* 0x000ea400080010ff */
[----:B--2---:R-:W-:Y:S05]  /*7b90*/  @!P0 BRA `(.L_x_39) ;  /* 0xfffffffc00f08947 */ /* 0x004fea000383ffff */
[----:B------:R-:W-:Y:S05]  /*7ba0*/  BRA `(.L_x_116) ;  /* 0xffffffa400747947 */ /* 0x000fea000383ffff */
.L_x_43:
[----:B-1----:R-:W-:-:S07]  /*7bb0*/  MOV R0, UR4 ;  /* 0x0000000400007c02 */ /* 0x002fce0008000f00 */
.L_x_117:
[----:B-1----:R1:W2:Y:S02]  /*7bc0*/  SYNCS.PHASECHK.TRANS64.TRYWAIT P0, [R0+URZ], R3 ;  /* 0x00000003000075a7 */ /* 0x0022a400080011ff */
[----:B--2---:R-:W-:Y:S05]  /*7bd0*/  @!P0 NANOSLEEP.SYNCS 0x989680 ;  /* 0x009896800000895d */ /* 0x004fea0003900000 */
[----:B------:R-:W2:Y:S02]  /*7be0*/  @!P0 SYNCS.PHASECHK.TRANS64 P0, [R0+URZ], R3 ;  /* 0x00000003000085a7 */ /* 0x000ea400080010ff */
[----:B--2---:R-:W-:Y:S05]  /*7bf0*/  @!P0 BRA `(.L_x_117) ;  /* 0xfffffffc00f08947 */ /* 0x004fea000383ffff */
[----:B------:R-:W-:Y:S05]  /*7c00*/  BRA `(.L_x_118) ;  /* 0xffffffac00187947 */ /* 0x000fea000383ffff */
.L_x_44:
[----:B------:R-:W-:-:S07]  /*7c10*/  MOV R0, UR5 ;  /* 0x0000000500007c02 */ /* 0x000fce0008000f00 */
.L_x_119:
[----:B-1----:R1:W2:Y:S02]  /*7c20*/  SYNCS.PHASECHK.TRANS64.TRYWAIT P0, [R0+URZ], R3 ;  /* 0x00000003000075a7 */ /* 0x0022a400080011ff */
[----:B--2---:R-:W-:Y:S05]  /*7c30*/  @!P0 NANOSLEEP.SYNCS 0x989680 ;  /* 0x009896800000895d */ /* 0x004fea0003900000 */
[----:B------:R-:W2:Y:S02]  /*7c40*/  @!P0 SYNCS.PHASECHK.TRANS64 P0, [R0+URZ], R3 ;  /* 0x00000003000085a7 */ /* 0x000ea400080010ff */
[----:B--2---:R-:W-:Y:S05]  /*7c50*/  @!P0 BRA `(.L_x_119) ;  /* 0xfffffffc00f08947 */ /* 0x004fea000383ffff */
[----:B------:R-:W-:Y:S05]  /*7c60*/  BRA `(.L_x_120) ;  /* 0xffffffac00247947 */ /* 0x000fea000383ffff */
.L_x_45:
[----:B------:R-:W-:-:S07]  /*7c70*/  MOV R0, UR5 ;  /* 0x0000000500007c02 */ /* 0x000fce0008000f00 */
.L_x_121:
[----:B-1----:R1:W2:Y:S02]  /*7c80*/  SYNCS.PHASECHK.TRANS64.TRYWAIT P0, [R0+URZ], R3 ;  /* 0x00000003000075a7 */ /* 0x0022a400080011ff */
[----:B--2---:R-:W-:Y:S05]  /*7c90*/  @!P0 NANOSLEEP.SYNCS 0x989680 ;  /* 0x009896800000895d */ /* 0x004fea0003900000 */
[----:B------:R-:W2:Y:S02]  /*7ca0*/  @!P0 SYNCS.PHASECHK.TRANS64 P0, [R0+URZ], R3 ;  /* 0x00000003000085a7 */ /* 0x000ea400080010ff */
[----:B--2---:R-:W-:Y:S05]  /*7cb0*/  @!P0 BRA `(.L_x_121) ;  /* 0xfffffffc00f08947 */ /* 0x004fea000383ffff */
[----:B------:R-:W-:Y:S05]  /*7cc0*/  BRA `(.L_x_122) ;  /* 0xffffffac00307947 */ /* 0x000fea000383ffff */
.L_x_46:
[----:B------:R-:W-:-:S07]  /*7cd0*/  MOV R0, UR5 ;  /* 0x0000000500007c02 */ /* 0x000fce0008000f00 */
.L_x_123:
[----:B-1----:R1:W2:Y:S02]  /*7ce0*/  SYNCS.PHASECHK.TRANS64.TRYWAIT P0, [R0+URZ], R3 ;  /* 0x00000003000075a7 */ /* 0x0022a400080011ff */
[----:B--2---:R-:W-:Y:S05]  /*7cf0*/  @!P0 NANOSLEEP.SYNCS 0x989680 ;  /* 0x009896800000895d */ /* 0x004fea0003900000 */
[----:B------:R-:W2:Y:S02]  /*7d00*/  @!P0 SYNCS.PHASECHK.TRANS64 P0, [R0+URZ], R3 ;  /* 0x00000003000085a7 */ /* 0x000ea400080010ff */
[----:B--2---:R-:W-:Y:S05]  /*7d10*/  @!P0 BRA `(.L_x_123) ;  /* 0xfffffffc00f08947 */ /* 0x004fea000383ffff */
[----:B------:R-:W-:Y:S05]  /*7d20*/  BRA `(.L_x_124) ;  /* 0xffffffac003c7947 */ /* 0x000fea000383ffff */
.L_x_49:
[----:B--2---:R2:W3:Y:S02]  /*7d30*/  SYNCS.PHASECHK.TRANS64.TRYWAIT P0, [R2+URZ+0xe0], R5 ;  /* 0x0000e005020075a7 */ /* 0x0044e400080011ff */
[----:B---3--:R-:W-:Y:S05]  /*7d40*/  @!P0 NANOSLEEP.SYNCS 0x989680 ;  /* 0x009896800000895d */ /* 0x008fea0003900000 */
[----:B------:R-:W3:Y:S02]  /*7d50*/  @!P0 SYNCS.PHASECHK.TRANS64 P0, [R2+URZ+0xe0], R5 ;  /* 0x0000e005020085a7 */ /* 0x000ee400080010ff */
[----:B---3--:R-:W-:Y:S05]  /*7d60*/  @!P0 BRA `(.L_x_49) ;  /* 0xfffffffc00f08947 */ /* 0x008fea000383ffff */
[----:B------:R-:W-:Y:S05]  /*7d70*/  BRA `(.L_x_125) ;  /* 0xffffffac00a07947 */ /* 0x000fea000383ffff */
.L_x_50:
[----:B------:R-:W-:-:S07]  /*7d80*/  MOV R2, UR4 ;  /* 0x0000000400027c02 */ /* 0x000fce0008000f00 */
.L_x_126:
[----:B--2---:R2:W3:Y:S02]  /*7d90*/  SYNCS.PHASECHK.TRANS64.TRYWAIT P0, [R2+URZ+0x90], R5 ;  /* 0x00009005020075a7 */ /* 0x0044e400080011ff */
[----:B---3--:R-:W-:Y:S05]  /*7da0*/  @!P0 NANOSLEEP.SYNCS 0x989680 ;  /* 0x009896800000895d */ /* 0x008fea0003900000 */
[----:B------:R-:W3:Y:S02]  /*7db0*/  @!P0 SYNCS.PHASECHK.TRANS64 P0, [R2+URZ+0x90], R5 ;  /* 0x00009005020085a7 */ /* 0x000ee400080010ff */
[----:B---3--:R-:W-:Y:S05]  /*7dc0*/  @!P0 BRA `(.L_x_126) ;  /* 0xfffffffc00f08947 */ /* 0x008fea000383ffff */
[----:B------:R-:W-:Y:S05]  /*7dd0*/  BRA `(.L_x_127) ;  /* 0xffffffac00b07947 */ /* 0x000fea000383ffff */
.L_x_51:
[----:B--2---:R2:W3:Y:S02]  /*7de0*/  SYNCS.PHASECHK.TRANS64.TRYWAIT P1, [R2+URZ+0x80], R5 ;  /* 0x00008005020075a7 */ /* 0x0044e400080211ff */
[----:B---3--:R-:W-:Y:S05]  /*7df0*/  @!P1 NANOSLEEP.SYNCS 0x989680 ;  /* 0x009896800000995d */ /* 0x008fea0003900000 */
[----:B------:R-:W3:Y:S02]  /*7e00*/  @!P1 SYNCS.PHASECHK.TRANS64 P1, [R2+URZ+0x80], R5 ;  /* 0x00008005020095a7 */ /* 0x000ee400080210ff */
[----:B---3--:R-:W-:Y:S05]  /*7e10*/  @!P1 BRA `(.L_x_51) ;  /* 0xfffffffc00f09947 */ /* 0x008fea000383ffff */
[----:B------:R-:W-:Y:S05]  /*7e20*/  BRA `(.L_x_128) ;  /* 0xffffffac00e07947 */ /* 0x000fea000383ffff */
.L_x_54:
[----:B------:R-:W-:-:S07]  /*7e30*/  MOV R0, UR4 ;  /* 0x0000000400007c02 */ /* 0x000fce0008000f00 */
.L_x_129:
[----:B--2---:R2:W3:Y:S02]  /*7e40*/  SYNCS.PHASECHK.TRANS64.TRYWAIT P0, [R0+URZ+0x90], R3 ;  /* 0x00009003000075a7 */ /* 0x0044e400080011ff */
[----:B---3--:R-:W-:Y:S05]  /*7e50*/  @!P0 NANOSLEEP.SYNCS 0x989680 ;  /* 0x009896800000895d */ /* 0x008fea0003900000 */
[----:B------:R-:W3:Y:S02]  /*7e60*/  @!P0 SYNCS.PHASECHK.TRANS64 P0, [R0+URZ+0x90], R3 ;  /* 0x00009003000085a7 */ /* 0x000ee400080010ff */
[----:B---3--:R-:W-:Y:S05]  /*7e70*/  @!P0 BRA `(.L_x_129) ;  /* 0xfffffffc00f08947 */ /* 0x008fea000383ffff */
[----:B------:R-:W-:Y:S05]  /*7e80*/  BRA `(.L_x_53) ;  /* 0xffffffb000347947 */ /* 0x000fea000383ffff */
.L_x_61:
[----:B-1----:R1:W2:Y:S02]  /*7e90*/  SYNCS.PHASECHK.TRANS64.TRYWAIT P1, [R0+URZ+0x80], R5 ;  /* 0x00008005000075a7 */ /* 0x0022a400080211ff */
[----:B--2---:R-:W-:Y:S05]  /*7ea0*/  @!P1 NANOSLEEP.SYNCS 0x989680 ;  /* 0x009896800000995d */ /* 0x004fea0003900000 */
[----:B------:R-:W2:Y:S02]  /*7eb0*/  @!P1 SYNCS.PHASECHK.TRANS64 P1, [R0+URZ+0x80], R5 ;  /* 0x00008005000095a7 */ /* 0x000ea400080210ff */
[----:B--2---:R-:W-:Y:S05]  /*7ec0*/  @!P1 BRA `(.L_x_61) ;  /* 0xfffffffc00f09947 */ /* 0x004fea000383ffff */
[----:B------:R-:W-:Y:S05]  /*7ed0*/  BRA `(.L_x_130) ;  /* 0xffffffb400ac7947 */ /* 0x000fea000383ffff */
.L_x_62:
[----:B------:R-:W-:-:S07]  /*7ee0*/  MOV R3, UR31 ;  /* 0x0000001f00037c02 */ /* 0x000fce0008000f00 */
.L_x_131:
[----:B-1----:R1:W2:Y:S02]  /*7ef0*/  SYNCS.PHASECHK.TRANS64.TRYWAIT P0, [R3+URZ+0xc0], R0 ;  /* 0x0000c000030075a7 */ /* 0x0022a400080011ff */
[----:B--2---:R-:W-:Y:S05]  /*7f00*/  @!P0 NANOSLEEP.SYNCS 0x989680 ;  /* 0x009896800000895d */ /* 0x004fea0003900000 */
[----:B------:R-:W2:Y:S02]  /*7f10*/  @!P0 SYNCS.PHASECHK.TRANS64 P0, [R3+URZ+0xc0], R0 ;  /* 0x0000c000030085a7 */ /* 0x000ea400080010ff */
[----:B--2---:R-:W-:Y:S05]  /*7f20*/  @!P0 BRA `(.L_x_131) ;  /* 0xfffffffc00f08947 */ /* 0x004fea000383ffff */
[----:B------:R-:W-:Y:S05]  /*7f30*/  BRA `(.L_x_132) ;  /* 0xffffffb400fc7947 */ /* 0x000fea000383ffff */
.L_x_65:
[----:B------:R-:W-:Y:S07]  /*7f40*/  MOV R0, UR5 ;  /* 0x0000000500007c02 */ /* 0x000fee0008000f00 */
.L_x_133:
[----:B-1----:R1:W2:Y:S02]  /*7f50*/  SYNCS.PHASECHK.TRANS64.TRYWAIT P0, [R0+URZ], R3 ;  /* 0x00000003000075a7 */ /* 0x0022a400080011ff */
[----:B--2---:R-:W-:Y:S05]  /*7f60*/  @!P0 NANOSLEEP.SYNCS 0x989680 ;  /* 0x009896800000895d */ /* 0x004fea0003900000 */
[----:B------:R-:W2:Y:S02]  /*7f70*/  @!P0 SYNCS.PHASECHK.TRANS64 P0, [R0+URZ], R3 ;  /* 0x00000003000085a7 */ /* 0x000ea400080010ff */
[----:B--2---:R-:W-:Y:S05]  /*7f80*/  @!P0 BRA `(.L_x_133) ;  /* 0xfffffffc00f08947 */ /* 0x004fea000383ffff */
[----:B------:R-:W-:Y:S05]  /*7f90*/  BRA `(.L_x_64) ;  /* 0xffffffb800187947 */ /* 0x000fea000383ffff */
.L_x_68:
[----:B------:R-:W-:-:S07]  /*7fa0*/  MOV R0, UR4 ;  /* 0x0000000400007c02 */ /* 0x000fce0008000f00 */
.L_x_134:
[----:B--2---:R2:W4:Y:S02]  /*7fb0*/  SYNCS.PHASECHK.TRANS64.TRYWAIT P0, [R0+URZ], R3 ;  /* 0x00000003000075a7 */ /* 0x00452400080011ff */
[----:B----4-:R-:W-:Y:S05]  /*7fc0*/  @!P0 NANOSLEEP.SYNCS 0x989680 ;  /* 0x009896800000895d */ /* 0x010fea0003900000 */
[----:B------:R-:W4:Y:S02]  /*7fd0*/  @!P0 SYNCS.PHASECHK.TRANS64 P0, [R0+URZ], R3 ;  /* 0x00000003000085a7 */ /* 0x000f2400080010ff */
[----:B----4-:R-:W-:Y:S05]  /*7fe0*/  @!P0 BRA `(.L_x_134) ;  /* 0xfffffffc00f08947 */ /* 0x010fea000383ffff */
[----:B------:R-:W-:Y:S05]  /*7ff0*/  BRA `(.L_x_135) ;  /* 0xffffffb800f47947 */ /* 0x000fea000383ffff */
.L_x_69:
[----:B------:R-:W-:-:S07]  /*8000*/  MOV R0, UR5 ;  /* 0x0000000500007c02 */ /* 0x000fce0008000f00 */
.L_x_136:
[----:B-1----:R1:W2:Y:S02]  /*8010*/  SYNCS.PHASECHK.TRANS64.TRYWAIT P0, [R0+URZ], R3 ;  /* 0x00000003000075a7 */ /* 0x0022a400080011ff */
[----:B--2---:R-:W-:Y:S05]  /*8020*/  @!P0 NANOSLEEP.SYNCS 0x989680 ;  /* 0x009896800000895d */ /* 0x004fea0003900000 */
[----:B------:R-:W2:Y:S02]  /*8030*/  @!P0 SYNCS.PHASECHK.TRANS64 P0, [R0+URZ], R3 ;  /* 0x00000003000085a7 */ /* 0x000ea400080010ff */
[----:B--2---:R-:W-:Y:S05]  /*8040*/  @!P0 BRA `(.L_x_136) ;  /* 0xfffffffc00f08947 */ /* 0x004fea000383ffff */
[----:B------:R-:W-:Y:S05]  /*8050*/  BRA `(.L_x_137) ;  /* 0xffffffbc00007947 */ /* 0x000fea000383ffff */
.L_x_70:
[----:B------:R-:W-:-:S07]  /*8060*/  MOV R0, UR5 ;  /* 0x0000000500007c02 */ /* 0x000fce0008000f00 */
.L_x_138:
[----:B-1----:R1:W2:Y:S02]  /*8070*/  SYNCS.PHASECHK.TRANS64.TRYWAIT P0, [R0+URZ], R3 ;  /* 0x00000003000075a7 */ /* 0x0022a400080011ff */
[----:B--2---:R-:W-:Y:S05]  /*8080*/  @!P0 NANOSLEEP.SYNCS 0x989680 ;  /* 0x009896800000895d */ /* 0x004fea0003900000 */
[----:B------:R-:W2:Y:S02]  /*8090*/  @!P0 SYNCS.PHASECHK.TRANS64 P0, [R0+URZ], R3 ;  /* 0x00000003000085a7 */ /* 0x000ea400080010ff */
[----:B--2---:R-:W-:Y:S05]  /*80a0*/  @!P0 BRA `(.L_x_138) ;  /* 0xfffffffc00f08947 */ /* 0x004fea000383ffff */
[----:B------:R-:W-:Y:S05]  /*80b0*/  BRA `(.L_x_139) ;  /* 0xffffffbc000c7947 */ /* 0x000fea000383ffff */
.L_x_71:
[----:B------:R-:W-:-:S07]  /*80c0*/  MOV R0, UR4 ;  /* 0x0000000400007c02 */ /* 0x000fce0008000f00 */
.L_x_140:
[----:B-1----:R1:W2:Y:S02]  /*80d0*/  SYNCS.PHASECHK.TRANS64.TRYWAIT P0, [R0+URZ], R3 ;  /* 0x00000003000075a7 */ /* 0x0022a400080011ff */
[----:B--2---:R-:W-:Y:S05]  /*80e0*/  @!P0 NANOSLEEP.SYNCS 0x989680 ;  /* 0x009896800000895d */ /* 0x004fea0003900000 */
[----:B------:R-:W2:Y:S02]  /*80f0*/  @!P0 SYNCS.PHASECHK.TRANS64 P0, [R0+URZ], R3 ;  /* 0x00000003000085a7 */ /* 0x000ea400080010ff */
[----:B--2---:R-:W-:Y:S05]  /*8100*/  @!P0 BRA `(.L_x_140) ;  /* 0xfffffffc00f08947 */ /* 0x004fea000383ffff */
[----:B------:R-:W-:Y:S05]  /*8110*/  BRA `(.L_x_141) ;  /* 0xffffffbc00187947 */ /* 0x000fea000383ffff */
.L_x_76:
[----:B--2---:R2:W3:Y:S02]  /*8120*/  SYNCS.PHASECHK.TRANS64.TRYWAIT P0, [R12+URZ+0x80], R9 ;  /* 0x000080090c0075a7 */ /* 0x0044e400080011ff */
[----:B---3--:R-:W-:Y:S05]  /*8130*/  @!P0 NANOSLEEP.SYNCS 0x989680 ;  /* 0x009896800000895d */ /* 0x008fea0003900000 */
[----:B------:R-:W3:Y:S02]  /*8140*/  @!P0 SYNCS.PHASECHK.TRANS64 P0, [R12+URZ+0x80], R9 ;  /* 0x000080090c0085a7 */ /* 0x000ee400080010ff */
[----:B---3--:R-:W-:Y:S05]  /*8150*/  @!P0 BRA `(.L_x_76) ;  /* 0xfffffffc00f08947 */ /* 0x008fea000383ffff */
[----:B------:R-:W-:Y:S05]  /*8160*/  BRA `(.L_x_142) ;  /* 0xffffffc000387947 */ /* 0x000fea000383ffff */
.L_x_79:
[----:B------:R-:W-:Y:S07]  /*8170*/  MOV R0, UR21 ;  /* 0x0000001500007c02 */ /* 0x000fee0008000f00 */
.L_x_143:
[----:B--2---:R2:W3:Y:S02]  /*8180*/  SYNCS.PHASECHK.TRANS64.TRYWAIT P2, [R0+URZ+0x78], R11 ;  /* 0x0000780b000075a7 */ /* 0x0044e400080411ff */
[----:B---3--:R-:W-:Y:S05]  /*8190*/  @!P2 NANOSLEEP.SYNCS 0x989680 ;  /* 0x009896800000a95d */ /* 0x008fea0003900000 */
[----:B------:R-:W3:Y:S02]  /*81a0*/  @!P2 SYNCS.PHASECHK.TRANS64 P2, [R0+URZ+0x78], R11 ;  /* 0x0000780b0000a5a7 */ /* 0x000ee400080410ff */
[----:B---3--:R-:W-:Y:S05]  /*81b0*/  @!P2 BRA `(.L_x_143) ;  /* 0xfffffffc00f0a947 */ /* 0x008fea000383ffff */
[----:B------:R-:W-:Y:S05]  /*81c0*/  BRA `(.L_x_78) ;  /* 0xffffffc400a07947 */ /* 0x000fea000383ffff */
.L_x_82:
[----:B--2---:R-:W-:Y:S07]  /*81d0*/  MOV R0, UR21 ;  /* 0x0000001500007c02 */ /* 0x004fee0008000f00 */
.L_x_144:
[----:B--2---:R2:W3:Y:S02]  /*81e0*/  SYNCS.PHASECHK.TRANS64.TRYWAIT P0, [R0+URZ+0x60], R9 ;  /* 0x00006009000075a7 */ /* 0x0044e400080011ff */
[----:B---3--:R-:W-:Y:S05]  /*81f0*/  @!P0 NANOSLEEP.SYNCS 0x989680 ;  /* 0x009896800000895d */ /* 0x008fea0003900000 */
[----:B------:R-:W3:Y:S02]  /*8200*/  @!P0 SYNCS.PHASECHK.TRANS64 P0, [R0+URZ+0x60], R9 ;  /* 0x00006009000085a7 */ /* 0x000ee400080010ff */
[----:B---3--:R-:W-:Y:S05]  /*8210*/  @!P0 BRA `(.L_x_144) ;  /* 0xfffffffc00f08947 */ /* 0x008fea000383ffff */
[----:B------:R-:W-:Y:S05]  /*8220*/  BRA `(.L_x_145) ;  /* 0xffffffc400fc7947 */ /* 0x000fea000383ffff */
.L_x_83:
[----:B------:R-:W-:Y:S07]  /*8230*/  MOV R0, UR21 ;  /* 0x0000001500007c02 */ /* 0x000fee0008000f00 */
.L_x_146:
[----:B--2---:R2:W3:Y:S02]  /*8240*/  SYNCS.PHASECHK.TRANS64.TRYWAIT P0, [R0+URZ+0x68], R9 ;  /* 0x00006809000075a7 */ /* 0x0044e400080011ff */
[----:B---3--:R-:W-:Y:S05]  /*8250*/  @!P0 NANOSLEEP.SYNCS 0x989680 ;  /* 0x009896800000895d */ /* 0x008fea0003900000 */
[----:B------:R-:W3:Y:S02]  /*8260*/  @!P0 SYNCS.PHASECHK.TRANS64 P0, [R0+URZ+0x68], R9 ;  /* 0x00006809000085a7 */ /* 0x000ee400080010ff */
[----:B---3--:R-:W-:Y:S05]  /*8270*/  @!P0 BRA `(.L_x_146) ;  /* 0xfffffffc00f08947 */ /* 0x008fea000383ffff */
[----:B------:R-:W-:Y:S05]  /*8280*/  BRA `(.L_x_147) ;  /* 0xffffffc800347947 */ /* 0x000fea000383ffff */
.L_x_85:
[----:B------:R-:W-:-:S07]  /*8290*/  MOV R0, UR21 ;  /* 0x0000001500007c02 */ /* 0x000fce0008000f00 */
.L_x_148:
[----:B---3--:R3:W4:Y:S02]  /*82a0*/  SYNCS.PHASECHK.TRANS64.TRYWAIT P0, [R0+URZ+0x60], R3 ;  /* 0x00006003000075a7 */ /* 0x00872400080011ff */
[----:B----4-:R-:W-:Y:S05]  /*82b0*/  @!P0 NANOSLEEP.SYNCS 0x989680 ;  /* 0x009896800000895d */ /* 0x010fea0003900000 */
[----:B------:R-:W4:Y:S02]  /*82c0*/  @!P0 SYNCS.PHASECHK.TRANS64 P0, [R0+URZ+0x60], R3 ;  /* 0x00006003000085a7 */ /* 0x000f2400080010ff */
[----:B----4-:R-:W-:Y:S05]  /*82d0*/  @!P0 BRA `(.L_x_148) ;  /* 0xfffffffc00f08947 */ /* 0x010fea000383ffff */
[----:B------:R-:W-:Y:S05]  /*82e0*/  BRA `(.L_x_149) ;  /* 0xffffffc800a47947 */ /* 0x000fea000383ffff */
.L_x_87:
[----:B-1----:R1:W2:Y:S02]  /*82f0*/  SYNCS.PHASECHK.TRANS64.TRYWAIT P0, [R3+URZ+0x80], R0 ;  /* 0x00008000030075a7 */ /* 0x0022a400080011ff */
[----:B--2---:R-:W-:Y:S05]  /*8300*/  @!P0 NANOSLEEP.SYNCS 0x989680 ;  /* 0x009896800000895d */ /* 0x004fea0003900000 */
[----:B------:R-:W2:Y:S02]  /*8310*/  @!P0 SYNCS.PHASECHK.TRANS64 P0, [R3+URZ+0x80], R0 ;  /* 0x00008000030085a7 */ /* 0x000ea400080010ff */
[----:B--2---:R-:W-:Y:S05]  /*8320*/  @!P0 BRA `(.L_x_87) ;  /* 0xfffffffc00f08947 */ /* 0x004fea000383ffff */
[----:B------:R-:W-:Y:S05]  /*8330*/  BRA `(.L_x_150) ;  /* 0xffffffcc006c7947 */ /* 0x000fea000383ffff */
.L_x_98:
[----:B--2---:R2:W1:Y:S02]  /*8340*/  SYNCS.PHASECHK.TRANS64.TRYWAIT P1, [R2+URZ+0x50], R5 ;  /* 0x00005005020075a7 */ /* 0x00446400080211ff */
[----:B-1----:R-:W-:Y:S05]  /*8350*/  @!P1 NANOSLEEP.SYNCS 0x989680 ;  /* 0x009896800000995d */ /* 0x002fea0003900000 */
[----:B------:R-:W1:Y:S02]  /*8360*/  @!P1 SYNCS.PHASECHK.TRANS64 P1, [R2+URZ+0x50], R5 ;  /* 0x00005005020095a7 */ /* 0x000e6400080210ff */
[----:B-1----:R-:W-:Y:S05]  /*8370*/  @!P1 BRA `(.L_x_98) ;  /* 0xfffffffc00f09947 */ /* 0x002fea000383ffff */
[----:B------:R-:W-:Y:S05]  /*8380*/  BRA `(.L_x_97) ;  /* 0xffffffd800e07947 */ /* 0x000fea000383ffff */
.L_x_100:
[----:B--2---:R2:W4:Y:S02]  /*8390*/  SYNCS.PHASECHK.TRANS64.TRYWAIT P0, [R100+URZ+0xa0], R3 ;  /* 0x0000a003640075a7 */ /* 0x00452400080011ff */
[----:B----4-:R-:W-:Y:S05]  /*83a0*/  @!P0 NANOSLEEP.SYNCS 0x989680 ;  /* 0x009896800000895d */ /* 0x010fea0003900000 */
[----:B------:R-:W4:Y:S02]  /*83b0*/  @!P0 SYNCS.PHASECHK.TRANS64 P0, [R100+URZ+0xa0], R3 ;  /* 0x0000a003640085a7 */ /* 0x000f2400080010ff */
[----:B----4-:R-:W-:Y:S05]  /*83c0*/  @!P0 BRA `(.L_x_100) ;  /* 0xfffffffc00f08947 */ /* 0x010fea000383ffff */
[----:B------:R-:W-:Y:S05]  /*83d0*/  BRA `(.L_x_99) ;  /* 0xffffffdc00307947 */ /* 0x000fea000383ffff */
.L_x_108:
[----:B---3--:R3:W4:Y:S02]  /*83e0*/  SYNCS.PHASECHK.TRANS64.TRYWAIT P0, [R109+URZ+0x50], R4 ;  /* 0x000050046d0075a7 */ /* 0x00872400080011ff */
[----:B----4-:R-:W-:Y:S05]  /*83f0*/  @!P0 NANOSLEEP.SYNCS 0x989680 ;  /* 0x009896800000895d */ /* 0x010fea0003900000 */
[----:B------:R-:W4:Y:S02]  /*8400*/  @!P0 SYNCS.PHASECHK.TRANS64 P0, [R109+URZ+0x50], R4 ;  /* 0x000050046d0085a7 */ /* 0x000f2400080010ff */
[----:B----4-:R-:W-:Y:S05]  /*8410*/  @!P0 BRA `(.L_x_108) ;  /* 0xfffffffc00f08947 */ /* 0x010fea000383ffff */
[----:B------:R-:W-:Y:S05]  /*8420*/  BRA `(.L_x_107) ;  /* 0xffffffe800247947 */ /* 0x000fea000383ffff */
        .weak           $__internal_0_$__cuda_sm10x_tcgen05_guardrail_trap_col_being_dealloced_not_returned_by_alloc
        .type           $__internal_0_$__cuda_sm10x_tcgen05_guardrail_trap_col_being_dealloced_not_returned_by_alloc,@function
        .size           $__internal_0_$__cuda_sm10x_tcgen05_guardrail_trap_col_being_dealloced_not_returned_by_alloc,($__internal_1_$__cuda_sm10x_tcgen05_guardrail_trap_phase_invalid_during_alloc - $__internal_0_$__cuda_sm10x_tcgen05_guardrail_trap_col_being_dealloced_not_returned_by_alloc)
$__internal_0_$__cuda_sm10x_tcgen05_guardrail_trap_col_being_dealloced_not_returned_by_alloc:
[----:B------:R-:W-:Y:S05]  /*8430*/  BPT.TRAP 0x1 ;  /* 0x000000040000795c */ /* 0x000fea0000300000 */
[----:B------:R-:W-:-:S04]  /*8440*/  HFMA2 R3, -RZ, RZ, 0, 0 ;  /* 0x00000000ff037431 */ /* 0x000fc800000001ff */
[----:B------:R-:W-:Y:S05]  /*8450*/  RET.REL.NODEC R2 `(_ZN7cutlass13device_kernelINS_4gemm6kernel13GemmUniversalIN4cute5tupleIJiiiiEEENS1_10collective13CollectiveMmaINS1_35MainloopSm100TmaUmmaWarpSpecializedILi5ELi2ELi4ENS5_IJNS4_1CILi2EEESB_NSA_ILi1EEEEEEEENS5_IJNSA_ILi64EEENSA_ILi128EEESG_EEENS_12float_e4m3_tENS5_IJlSC_lEEESI_SJ_NS4_8TiledMMAINS4_8MMA_AtomIJNS4_10MMA_TraitsINS4_19SM100_MMA_F8F6F4_SSEJSI_SI_fSF_SG_NS4_17integral_constantINS4_4UMMA5MajorELSQ_0EEESR_NSO_INSP_7ScaleInELSS_0EEEST_EEEEEENS4_6LayoutINS5_IJSC_SC_SC_EEENS5_IJNSA_ILi0EEESY_SY_EEEEENS5_IJNS4_10UnderscoreES11_S11_EEEEENS4_23SM90_TMA_LOAD_MULTICASTENS4_14ComposedLayoutINS4_7SwizzleILi3ELi4ELi3EEENS4_18smem_ptr_flag_bitsILi8EEENSW_INS5_IJNSA_ILi8EEESG_EEENS5_IJSG_SC_EEEEEEEvNS4_8identityES14_S1E_vS1F_EENS_8epilogue10collective18CollectiveEpilogueINS1H_23Sm100TmaWarpSpecializedILi2ELi2ELi32ELb0ELb0EEEJSH_NS5_IJNSW_ISF_SC_EES1M_EEESI_SJ_SI_SJ_NS1H_6fusion15FusionCallbacksIS1L_NS1O_17LinearCombinationISI_fSI_fLNS_15FloatRoundStyleE2EEESH_S1N_JEEENS4_5SM1004TMEM4LOAD26SM100_TMEM_LOAD_16dp32b32xENS4_13SM90_TMA_LOADENS15_INS16_ILi2ELi4ELi3EEES19_NSW_INS5_IJS1A_SF_EEENS5_IJSF_SC_EEEEEEENS4_39AutoVectorizingCopyWithAssumedAlignmentILi128EEENS4_14SM90_TMA_STOREES23_S25_S25_EEEvvEEEEvNT_6ParamsE) ;  /* 0xffffff7802e87950 */ /* 0x000fea0003c3ffff */
        .weak           $__internal_1_$__cuda_sm10x_tcgen05_guardrail_trap_phase_invalid_during_alloc
        .type           $__internal_1_$__cuda_sm10x_tcgen05_guardrail_trap_phase_invalid_during_alloc,@function
        .size           $__internal_1_$__cuda_sm10x_tcgen05_guardrail_trap_phase_invalid_during_alloc,($__internal_2_$__cuda_sm10x_tcgen05_guardrail_trap_unallocated_columns_being_dealloced - $__internal_1_$__cuda_sm10x_tcgen05_guardrail_trap_phase_invalid_during_alloc)
$__internal_1_$__cuda_sm10x_tcgen05_guardrail_trap_phase_invalid_during_alloc:
[----:B------:R-:W-:Y:S05]  /*8460*/  BPT.TRAP 0x1 ;  /* 0x000000040000795c */ /* 0x000fea0000300000 */
[----:B------:R-:W-:-:S04]  /*8470*/  MOV R5, 0x0 ;  /* 0x0000000000057802 */ /* 0x000fc80000000f00 */
[----:B------:R-:W-:Y:S05]  /*8480*/  RET.REL.NODEC R4 `(_ZN7cutlass13device_kernelINS_4gemm6kernel13GemmUniversalIN4cute5tupleIJiiiiEEENS1_10collective13CollectiveMmaINS1_35MainloopSm100TmaUmmaWarpSpecializedILi5ELi2ELi4ENS5_IJNS4_1CILi2EEESB_NSA_ILi1EEEEEEEENS5_IJNSA_ILi64EEENSA_ILi128EEESG_EEENS_12float_e4m3_tENS5_IJlSC_lEEESI_SJ_NS4_8TiledMMAINS4_8MMA_AtomIJNS4_10MMA_TraitsINS4_19SM100_MMA_F8F6F4_SSEJSI_SI_fSF_SG_NS4_17integral_constantINS4_4UMMA5MajorELSQ_0EEESR_NSO_INSP_7ScaleInELSS_0EEEST_EEEEEENS4_6LayoutINS5_IJSC_SC_SC_EEENS5_IJNSA_ILi0EEESY_SY_EEEEENS5_IJNS4_10UnderscoreES11_S11_EEEEENS4_23SM90_TMA_LOAD_MULTICASTENS4_14ComposedLayoutINS4_7SwizzleILi3ELi4ELi3EEENS4_18smem_ptr_flag_bitsILi8EEENSW_INS5_IJNSA_ILi8EEESG_EEENS5_IJSG_SC_EEEEEEEvNS4_8identityES14_S1E_vS1F_EENS_8epilogue10collective18CollectiveEpilogueINS1H_23Sm100TmaWarpSpecializedILi2ELi2ELi32ELb0ELb0EEEJSH_NS5_IJNSW_ISF_SC_EES1M_EEESI_SJ_SI_SJ_NS1H_6fusion15FusionCallbacksIS1L_NS1O_17LinearCombinationISI_fSI_fLNS_15FloatRoundStyleE2EEESH_S1N_JEEENS4_5SM1004TMEM4LOAD26SM100_TMEM_LOAD_16dp32b32xENS4_13SM90_TMA_LOADENS15_INS16_ILi2ELi4ELi3EEES19_NSW_INS5_IJS1A_SF_EEENS5_IJSF_SC_EEEEEEENS4_39AutoVectorizingCopyWithAssumedAlignmentILi128EEENS4_14SM90_TMA_STOREES23_S25_S25_EEEvvEEEEvNT_6ParamsE) ;  /* 0xffffff7804dc7950 */ /* 0x000fea0003c3ffff */
        .weak           $__internal_2_$__cuda_sm10x_tcgen05_guardrail_trap_unallocated_columns_being_dealloced
        .type           $__internal_2_$__cuda_sm10x_tcgen05_guardrail_trap_unallocated_columns_being_dealloced,@function
        .size           $__internal_2_$__cuda_sm10x_tcgen05_guardrail_trap_unallocated_columns_being_dealloced,(.L_x_152 - $__internal_2_$__cuda_sm10x_tcgen05_guardrail_trap_unallocated_columns_being_dealloced)
$__internal_2_$__cuda_sm10x_tcgen05_guardrail_trap_unallocated_columns_being_dealloced:
[----:B------:R-:W-:Y:S05]  /*8490*/  BPT.TRAP 0x1 ;  /* 0x000000040000795c */ /* 0x000fea0000300000 */
[----:B------:R-:W-:-:S04]  /*84a0*/  HFMA2 R3, -RZ, RZ, 0, 0 ;  /* 0x00000000ff037431 */ /* 0x000fc800000001ff */
[----:B------:R-:W-:Y:S05]  /*84b0*/  RET.REL.NODEC R2 `(_ZN7cutlass13device_kernelINS_4gemm6kernel13GemmUniversalIN4cute5tupleIJiiiiEEENS1_10collective13CollectiveMmaINS1_35MainloopSm100TmaUmmaWarpSpecializedILi5ELi2ELi4ENS5_IJNS4_1CILi2EEESB_NSA_ILi1EEEEEEEENS5_IJNSA_ILi64EEENSA_ILi128EEESG_EEENS_12float_e4m3_tENS5_IJlSC_lEEESI_SJ_NS4_8TiledMMAINS4_8MMA_AtomIJNS4_10MMA_TraitsINS4_19SM100_MMA_F8F6F4_SSEJSI_SI_fSF_SG_NS4_17integral_constantINS4_4UMMA5MajorELSQ_0EEESR_NSO_INSP_7ScaleInELSS_0EEEST_EEEEEENS4_6LayoutINS5_IJSC_SC_SC_EEENS5_IJNSA_ILi0EEESY_SY_EEEEENS5_IJNS4_10UnderscoreES11_S11_EEEEENS4_23SM90_TMA_LOAD_MULTICASTENS4_14ComposedLayoutINS4_7SwizzleILi3ELi4ELi3EEENS4_18smem_ptr_flag_bitsILi8EEENSW_INS5_IJNSA_ILi8EEESG_EEENS5_IJSG_SC_EEEEEEEvNS4_8identityES14_S1E_vS1F_EENS_8epilogue10collective18CollectiveEpilogueINS1H_23Sm100TmaWarpSpecializedILi2ELi2ELi32ELb0ELb0EEEJSH_NS5_IJNSW_ISF_SC_EES1M_EEESI_SJ_SI_SJ_NS1H_6fusion15FusionCallbacksIS1L_NS1O_17LinearCombinationISI_fSI_fLNS_15FloatRoundStyleE2EEESH_S1N_JEEENS4_5SM1004TMEM4LOAD26SM100_TMEM_LOAD_16dp32b32xENS4_13SM90_TMA_LOADENS15_INS16_ILi2ELi4ELi3EEES19_NSW_INS5_IJS1A_SF_EEENS5_IJSF_SC_EEEEEEENS4_39AutoVectorizingCopyWithAssumedAlignmentILi128EEENS4_14SM90_TMA_STOREES23_S25_S25_EEEvvEEEEvNT_6ParamsE) ;  /* 0xffffff7802d07950 */ /* 0x000fea0003c3ffff */
.L_x_151:
[----:B------:R-:W-:-:S00]  /*84c0*/  BRA `(.L_x_151) ;  /* 0xfffffffc00fc7947 */ /* 0x000fc0000383ffff */
[----:B------:R-:W-:-:S00]  /*84d0*/  NOP ;  /* 0x0000000000007918 */ /* 0x000fc00000000000 */
        /* <DEDUP_REMOVED lines=10> */
.L_x_152:


//--------------------- .nv.global.init           --------------------------
	.section	.nv.global.init,"aw",@progbits
.nv.global.init:
	.type		$str$27,@object
	.size		$str$27,($str$28 - $str$27)
$str$27:
        /*0000*/ 	.byte	0x28, 0x61, 0x64, 0x64, 0x72, 0x65, 0x73, 0x73, 0x20, 0x26, 0x20, 0x6d, 0x61, 0x73, 0x6b, 0x29
        /*0010*/ 	.byte	0x20, 0x3d, 0x3d, 0x20, 0x30, 0x00
	.type		$str$28,@object
	.size		$str$28,($str$26 - $str$28)
$str$28:
        /*0016*/ 	.byte	0x2f, 0x74, 0x6d, 0x70, 0x2f, 0x63, 0x75, 0x74, 0x6c, 0x61, 0x73, 0x73, 0x5f, 0x73, 0x77, 0x65
        /*0026*/ 	.byte	0x65, 0x70, 0x5f, 0x73, 0x72, 0x63, 0x2f, 0x69, 0x6e, 0x63, 0x6c, 0x75, 0x64, 0x65, 0x2f, 0x63
        /*0036*/ 	.byte	0x75, 0x74, 0x65, 0x2f, 0x70, 0x6f, 0x69, 0x6e, 0x74, 0x65, 0x72, 0x5f, 0x66, 0x6c, 0x61, 0x67
        /*0046*/ 	.byte	0x67, 0x65, 0x64, 0x2e, 0x68, 0x70, 0x70, 0x00
	.type		$str$26,@object
	.size		$str$26,($str$25 - $str$26)
$str$26:
        /*004e*/ 	.byte	0x2f, 0x74, 0x6d, 0x70, 0x2f, 0x63, 0x75, 0x74, 0x6c, 0x61, 0x73, 0x73, 0x5f, 0x73, 0x77, 0x65
        /*005e*/ 	.byte	0x65, 0x70, 0x5f, 0x73, 0x72, 0x63, 0x2f, 0x69, 0x6e, 0x63, 0x6c, 0x75, 0x64, 0x65, 0x2f, 0x63
        /*006e*/ 	.byte	0x75, 0x74, 0x65, 0x2f, 0x61, 0x74, 0x6f, 0x6d, 0x2f, 0x63, 0x6f, 0x70, 0x79, 0x5f, 0x74, 0x72
        /*007e*/ 	.byte	0x61, 0x69, 0x74, 0x73, 0x5f, 0x73, 0x6d, 0x31, 0x30, 0x30, 0x2e, 0x68, 0x70, 0x70, 0x00
	.type		$str$25,@object
	.size		$str$25,(__unnamed_1 - $str$25)
$str$25:
        /*008d*/ 	.byte	0x28, 0x28, 0x75, 0x69, 0x6e, 0x74, 0x33, 0x32, 0x5f, 0x74, 0x28, 0x74, 0x68, 0x72, 0x65, 0x61
        /*009d*/ 	.byte	0x64, 0x49, 0x64, 0x78, 0x2e, 0x78, 0x29, 0x20, 0x2f, 0x20, 0x33, 0x32, 0x29, 0x20, 0x25, 0x20
        /*00ad*/ 	.byte	0x34, 0x29, 0x20, 0x3d, 0x3d, 0x20, 0x28, 0x28, 0x28, 0x74, 0x6d, 0x65, 0x6d, 0x5f, 0x61, 0x64
        /*00bd*/ 	.byte	0x64, 0x72, 0x20, 0x3e, 0x3e, 0x20, 0x31, 0x36, 0x29, 0x20, 0x2f, 0x20, 0x33, 0x32, 0x29, 0x20
        /*00cd*/ 	.byte	0x25, 0x20, 0x34, 0x29, 0x00
	.type		__unnamed_1,@object
	.size		__unnamed_1,(__unnamed_2 - __unnamed_1)
__unnamed_1:
        /*00d2*/ 	.byte	0x61, 0x75, 0x74, 0x6f, 0x20, 0x63, 0x75, 0x74, 0x65, 0x3a, 0x3a, 0x61, 0x73, 0x5f, 0x70, 0x6f
        /* <DEDUP_REMOVED lines=24> */
        /*0262*/ 	.byte	0x3c, 0x34, 0x30, 0x39, 0x36, 0x3e, 0x3e, 0x3e, 0x3e, 0x5d, 0x00
	.type		__unnamed_2,@object
	.size		__unnamed_2,(.L_2 - __unnamed_2)
__unnamed_2:
        /* <DEDUP_REMOVED lines=40> */
        /*04ed*/ 	.byte	0x74, 0x65, 0x3a, 0x3a, 0x43, 0x3c, 0x30, 0x3e, 0x3e, 0x3e, 0x3e, 0x5d, 0x00
.L_2:


//--------------------- .nv.shared._ZN7cutlass13device_kernelINS_4gemm6kernel13GemmUniversalIN4cute5tupleIJiiiiEEENS1_10collective13CollectiveMmaINS1_35MainloopSm100TmaUmmaWarpSpecializedILi5ELi2ELi4ENS5_IJNS4_1CILi2EEESB_NSA_ILi1EEEEEEEENS5_IJNSA_ILi64EEENSA_ILi128EEESG_EEENS_12float_e4m3_tENS5_IJlSC_lEEESI_SJ_NS4_8TiledMMAINS4_8MMA_AtomIJNS4_10MMA_TraitsINS4_19SM100_MMA_F8F6F4_SSEJSI_SI_fSF_SG_NS4_17integral_constantINS4_4UMMA5MajorELSQ_0EEESR_NSO_INSP_7ScaleInELSS_0EEEST_EEEEEENS4_6LayoutINS5_IJSC_SC_SC_EEENS5_IJNSA_ILi0EEESY_SY_EEEEENS5_IJNS4_10UnderscoreES11_S11_EEEEENS4_23SM90_TMA_LOAD_MULTICASTENS4_14ComposedLayoutINS4_7SwizzleILi3ELi4ELi3EEENS4_18smem_ptr_flag_bitsILi8EEENSW_INS5_IJNSA_ILi8EEESG_EEENS5_IJSG_SC_EEEEEEEvNS4_8identityES14_S1E_vS1F_EENS_8epilogue10collective18CollectiveEpilogueINS1H_23Sm100TmaWarpSpecializedILi2ELi2ELi32ELb0ELb0EEEJSH_NS5_IJNSW_ISF_SC_EES1M_EEESI_SJ_SI_SJ_NS1H_6fusion15FusionCallbacksIS1L_NS1O_17LinearCombinationISI_fSI_fLNS_15FloatRoundStyleE2EEESH_S1N_JEEENS4_5SM1004TMEM4LOAD26SM100_TMEM_LOAD_16dp32b32xENS4_13SM90_TMA_LOADENS15_INS16_ILi2ELi4ELi3EEES19_NSW_INS5_IJS1A_SF_EEENS5_IJSF_SC_EEEEEEENS4_39AutoVectorizingCopyWithAssumedAlignmentILi128EEENS4_14SM90_TMA_STOREES23_S25_S25_EEEvvEEEEvNT_6ParamsE --------------------------
	.section	.nv.shared._ZN7cutlass13device_kernelINS_4gemm6kernel13GemmUniversalIN4cute5tupleIJiiiiEEENS1_10collective13CollectiveMmaINS1_35MainloopSm100TmaUmmaWarpSpecializedILi5ELi2ELi4ENS5_IJNS4_1CILi2EEESB_NSA_ILi1EEEEEEEENS5_IJNSA_ILi64EEENSA_ILi128EEESG_EEENS_12float_e4m3_tENS5_IJlSC_lEEESI_SJ_NS4_8TiledMMAINS4_8MMA_AtomIJNS4_10MMA_TraitsINS4_19SM100_MMA_F8F6F4_SSEJSI_SI_fSF_SG_NS4_17integral_constantINS4_4UMMA5MajorELSQ_0EEESR_NSO_INSP_7ScaleInELSS_0EEEST_EEEEEENS4_6LayoutINS5_IJSC_SC_SC_EEENS5_IJNSA_ILi0EEESY_SY_EEEEENS5_IJNS4_10UnderscoreES11_S11_EEEEENS4_23SM90_TMA_LOAD_MULTICASTENS4_14ComposedLayoutINS4_7SwizzleILi3ELi4ELi3EEENS4_18smem_ptr_flag_bitsILi8EEENSW_INS5_IJNSA_ILi8EEESG_EEENS5_IJSG_SC_EEEEEEEvNS4_8identityES14_S1E_vS1F_EENS_8epilogue10collective18CollectiveEpilogueINS1H_23Sm100TmaWarpSpecializedILi2ELi2ELi32ELb0ELb0EEEJSH_NS5_IJNSW_ISF_SC_EES1M_EEESI_SJ_SI_SJ_NS1H_6fusion15FusionCallbacksIS1L_NS1O_17LinearCombinationISI_fSI_fLNS_15FloatRoundStyleE2EEESH_S1N_JEEENS4_5SM1004TMEM4LOAD26SM100_TMEM_LOAD_16dp32b32xENS4_13SM90_TMA_LOADENS15_INS16_ILi2ELi4ELi3EEES19_NSW_INS5_IJS1A_SF_EEENS5_IJSF_SC_EEEEEEENS4_39AutoVectorizingCopyWithAssumedAlignmentILi128EEENS4_14SM90_TMA_STOREES23_S25_S25_EEEvvEEEEvNT_6ParamsE,"aw",@nobits
	.sectionflags	@""
	.align	16
	.zero		1024


//--------------------- .nv.shared.reserved.0     --------------------------
	.section	.nv.shared.reserved.0,"aw",@nobits
	.weak		__nv_reservedSMEM_offset_0_alias
	.size		__nv_reservedSMEM_offset_0_alias, 0, 64
	.other		__nv_reservedSMEM_offset_0_alias,@"STO_CUDA_RESERVED_SHARED STV_DEFAULT"
__nv_reservedSMEM_offset_0_alias:
	.zero		0
.nv.shared.reserved.0:
	.zero		64
	.weak		__nv_reservedSMEM_tcgen05_partition
	.type		__nv_reservedSMEM_tcgen05_partition,@object
	.size		__nv_reservedSMEM_tcgen05_partition,(.L_0 - __nv_reservedSMEM_tcgen05_partition)
__nv_reservedSMEM_tcgen05_partition:
	.zero		32
.L_0:


//--------------------- .nv.global                --------------------------
	.section	.nv.global,"aw",@nobits
.nv.global:
	.type		_ZN39_INTERNAL_62afb548_4_k_cu_0bd14d9f_92274cute1_E,@object
	.size		_ZN39_INTERNAL_62afb548_4_k_cu_0bd14d9f_92274cute1_E,(_ZN39_INTERNAL_62afb548_4_k_cu_0bd14d9f_92274cuda3std3__45__cpo6cbeginE - _ZN39_INTERNAL_62afb548_4_k_cu_0bd14d9f_92274cute1_E)
_ZN39_INTERNAL_62afb548_4_k_cu_0bd14d9f_92274cute1_E:
	.zero		1
	.type		_ZN39_INTERNAL_62afb548_4_k_cu_0bd14d9f_92274cuda3std3__45__cpo6cbeginE,@object
	.size		_ZN39_INTERNAL_62afb548_4_k_cu_0bd14d9f_92274cuda3std3__45__cpo6cbeginE,(_ZN39_INTERNAL_62afb548_4_k_cu_0bd14d9f_92274cuda3std3__48in_placeE - _ZN39_INTERNAL_62afb548_4_k_cu_0bd14d9f_92274cuda3std3__45__cpo6cbeginE)
_ZN39_INTERNAL_62afb548_4_k_cu_0bd14d9f_92274cuda3std3__45__cpo6cbeginE:
	.zero		1
	.type		_ZN39_INTERNAL_62afb548_4_k_cu_0bd14d9f_92274cuda3std3__48in_placeE,@object
	.size		_ZN39_INTERNAL_62afb548_4_k_cu_0bd14d9f_92274cuda3std3__48in_placeE,(_ZN39_INTERNAL_62afb548_4_k_cu_0bd14d9f_92274cuda3std6ranges3__45__cpo9iter_moveE - _ZN39_INTERNAL_62afb548_4_k_cu_0bd14d9f_92274cuda3std3__48in_placeE)
_ZN39_INTERNAL_62afb548_4_k_cu_0bd14d9f_92274cuda3std3__48in_placeE:
	.zero		1
	.type		_ZN39_INTERNAL_62afb548_4_k_cu_0bd14d9f_92274cuda3std6ranges3__45__cpo9iter_moveE,@object
	.size		_ZN39_INTERNAL_62afb548_4_k_cu_0bd14d9f_92274cuda3std6ranges3__45__cpo9iter_moveE,(_ZN39_INTERNAL_62afb548_4_k_cu_0bd14d9f_92274cuda3std3__45__cpo5beginE - _ZN39_INTERNAL_62afb548_4_k_cu_0bd14d9f_92274cuda3std6ranges3__45__cpo9iter_moveE)
_ZN39_INTERNAL_62afb548_4_k_cu_0bd14d9f_92274cuda3std6ranges3__45__cpo9iter_moveE:
	.zero		1
	.type		_ZN39_INTERNAL_62afb548_4_k_cu_0bd14d9f_92274cuda3std3__45__cpo5beginE,@object
	.size		_ZN39_INTERNAL_62afb548_4_k_cu_0bd14d9f_92274cuda3std3__45__cpo5beginE,(_ZN39_INTERNAL_62afb548_4_k_cu_0bd14d9f_92274cuda3std3__441_GLOBAL__N__62afb548_4_k_cu_0bd14d9f_92276ignoreE - _ZN39_INTERNAL_62afb548_4_k_cu_0bd14d9f_92274cuda3std3__45__cpo5beginE)
_ZN39_INTERNAL_62afb548_4_k_cu_0bd14d9f_92274cuda3std3__45__cpo5beginE:
	.zero		1
	.type		_ZN39_INTERNAL_62afb548_4_k_cu_0bd14d9f_92274cuda3std3__441_GLOBAL__N__62afb548_4_k_cu_0bd14d9f_92276ignoreE,@object
	.size		_ZN39_INTERNAL_62afb548_4_k_cu_0bd14d9f_92274cuda3std3__441_GLOBAL__N__62afb548_4_k_cu_0bd14d9f_92276ignoreE,(_ZN39_INTERNAL_62afb548_4_k_cu_0bd14d9f_92274cute7productE - _ZN39_INTERNAL_62afb548_4_k_cu_0bd14d9f_92274cuda3std3__441_GLOBAL__N__62afb548_4_k_cu_0bd14d9f_92276ignoreE)
_ZN39_INTERNAL_62afb548_4_k_cu_0bd14d9f_92274cuda3std3__441_GLOBAL__N__62afb548_4_k_cu_0bd14d9f_92276ignoreE:
	.zero		1
	.type		_ZN39_INTERNAL_62afb548_4_k_cu_0bd14d9f_92274cute7productE,@object
	.size		_ZN39_INTERNAL_62afb548_4_k_cu_0bd14d9f_92274cute7productE,(_ZN39_INTERNAL_62afb548_4_k_cu_0bd14d9f_92274cuda3std3__45__cpo3endE - _ZN39_INTERNAL_62afb548_4_k_cu_0bd14d9f_92274cute7productE)
_ZN39_INTERNAL_62afb548_4_k_cu_0bd14d9f_92274cute7productE:
	.zero		1
	.type		_ZN39_INTERNAL_62afb548_4_k_cu_0bd14d9f_92274cuda3std3__45__cpo3endE,@object
	.size		_ZN39_INTERNAL_62afb548_4_k_cu_0bd14d9f_92274cuda3std3__45__cpo3endE,(_ZN39_INTERNAL_62afb548_4_k_cu_0bd14d9f_92274cuda3std3__419piecewise_constructE - _ZN39_INTERNAL_62afb548_4_k_cu_0bd14d9f_92274cuda3std3__45__cpo3endE)
_ZN39_INTERNAL_62afb548_4_k_cu_0bd14d9f_92274cuda3std3__45__cpo3endE:
	.zero		1
	.type		_ZN39_INTERNAL_62afb548_4_k_cu_0bd14d9f_92274cuda3std3__419piecewise_constructE,@object
	.size		_ZN39_INTERNAL_62afb548_4_k_cu_0bd14d9f_92274cuda3std3__419piecewise_constructE,(_ZN39_INTERNAL_62afb548_4_k_cu_0bd14d9f_92274cuda3std3__45__cpo4cendE - _ZN39_INTERNAL_62afb548_4_k_cu_0bd14d9f_92274cuda3std3__419piecewise_constructE)
_ZN39_INTERNAL_62afb548_4_k_cu_0bd14d9f_92274cuda3std3__419piecewise_constructE:
	.zero		1
	.type		_ZN39_INTERNAL_62afb548_4_k_cu_0bd14d9f_92274cuda3std3__45__cpo4cendE,@object
	.size		_ZN39_INTERNAL_62afb548_4_k_cu_0bd14d9f_92274cuda3std3__45__cpo4cendE,(_ZN39_INTERNAL_62afb548_4_k_cu_0bd14d9f_92274cuda3std6ranges3__45__cpo4swapE - _ZN39_INTERNAL_62afb548_4_k_cu_0bd14d9f_92274cuda3std3__45__cpo4cendE)
_ZN39_INTERNAL_62afb548_4_k_cu_0bd14d9f_92274cuda3std3__45__cpo4cendE:
	.zero		1
	.type		_ZN39_INTERNAL_62afb548_4_k_cu_0bd14d9f_92274cuda3std6ranges3__45__cpo4swapE,@object
	.size		_ZN39_INTERNAL_62afb548_4_k_cu_0bd14d9f_92274cuda3std6ranges3__45__cpo4swapE,(.L_10 - _ZN39_INTERNAL_62afb548_4_k_cu_0bd14d9f_92274cuda3std6ranges3__45__cpo4swapE)
_ZN39_INTERNAL_62afb548_4_k_cu_0bd14d9f_92274cuda3std6ranges3__45__cpo4swapE:
	.zero		1
.L_10:


//--------------------- .nv.constant0._ZN7cutlass13device_kernelINS_4gemm6kernel13GemmUniversalIN4cute5tupleIJiiiiEEENS1_10collective13CollectiveMmaINS1_35MainloopSm100TmaUmmaWarpSpecializedILi5ELi2ELi4ENS5_IJNS4_1CILi2EEESB_NSA_ILi1EEEEEEEENS5_IJNSA_ILi64EEENSA_ILi128EEESG_EEENS_12float_e4m3_tENS5_IJlSC_lEEESI_SJ_NS4_8TiledMMAINS4_8MMA_AtomIJNS4_10MMA_TraitsINS4_19SM100_MMA_F8F6F4_SSEJSI_SI_fSF_SG_NS4_17integral_constantINS4_4UMMA5MajorELSQ_0EEESR_NSO_INSP_7ScaleInELSS_0EEEST_EEEEEENS4_6LayoutINS5_IJSC_SC_SC_EEENS5_IJNSA_ILi0EEESY_SY_EEEEENS5_IJNS4_10UnderscoreES11_S11_EEEEENS4_23SM90_TMA_LOAD_MULTICASTENS4_14ComposedLayoutINS4_7SwizzleILi3ELi4ELi3EEENS4_18smem_ptr_flag_bitsILi8EEENSW_INS5_IJNSA_ILi8EEESG_EEENS5_IJSG_SC_EEEEEEEvNS4_8identityES14_S1E_vS1F_EENS_8epilogue10collective18CollectiveEpilogueINS1H_23Sm100TmaWarpSpecializedILi2ELi2ELi32ELb0ELb0EEEJSH_NS5_IJNSW_ISF_SC_EES1M_EEESI_SJ_SI_SJ_NS1H_6fusion15FusionCallbacksIS1L_NS1O_17LinearCombinationISI_fSI_fLNS_15FloatRoundStyleE2EEESH_S1N_JEEENS4_5SM1004TMEM4LOAD26SM100_TMEM_LOAD_16dp32b32xENS4_13SM90_TMA_LOADENS15_INS16_ILi2ELi4ELi3EEES19_NSW_INS5_IJS1A_SF_EEENS5_IJSF_SC_EEEEEEENS4_39AutoVectorizingCopyWithAssumedAlignmentILi128EEENS4_14SM90_TMA_STOREES23_S25_S25_EEEvvEEEEvNT_6ParamsE --------------------------
	.section	.nv.constant0._ZN7cutlass13device_kernelINS_4gemm6kernel13GemmUniversalIN4cute5tupleIJiiiiEEENS1_10collective13CollectiveMmaINS1_35MainloopSm100TmaUmmaWarpSpecializedILi5ELi2ELi4ENS5_IJNS4_1CILi2EEESB_NSA_ILi1EEEEEEEENS5_IJNSA_ILi64EEENSA_ILi128EEESG_EEENS_12float_e4m3_tENS5_IJlSC_lEEESI_SJ_NS4_8TiledMMAINS4_8MMA_AtomIJNS4_10MMA_TraitsINS4_19SM100_MMA_F8F6F4_SSEJSI_SI_fSF_SG_NS4_17integral_constantINS4_4UMMA5MajorELSQ_0EEESR_NSO_INSP_7ScaleInELSS_0EEEST_EEEEEENS4_6LayoutINS5_IJSC_SC_SC_EEENS5_IJNSA_ILi0EEESY_SY_EEEEENS5_IJNS4_10UnderscoreES11_S11_EEEEENS4_23SM90_TMA_LOAD_MULTICASTENS4_14ComposedLayoutINS4_7SwizzleILi3ELi4ELi3EEENS4_18smem_ptr_flag_bitsILi8EEENSW_INS5_IJNSA_ILi8EEESG_EEENS5_IJSG_SC_EEEEEEEvNS4_8identityES14_S1E_vS1F_EENS_8epilogue10collective18CollectiveEpilogueINS1H_23Sm100TmaWarpSpecializedILi2ELi2ELi32ELb0ELb0EEEJSH_NS5_IJNSW_ISF_SC_EES1M_EEESI_SJ_SI_SJ_NS1H_6fusion15FusionCallbacksIS1L_NS1O_17LinearCombinationISI_fSI_fLNS_15FloatRoundStyleE2EEESH_S1N_JEEENS4_5SM1004TMEM4LOAD26SM100_TMEM_LOAD_16dp32b32xENS4_13SM90_TMA_LOADENS15_INS16_ILi2ELi4ELi3EEES19_NSW_INS5_IJS1A_SF_EEENS5_IJSF_SC_EEEEEEENS4_39AutoVectorizingCopyWithAssumedAlignmentILi128EEENS4_14SM90_TMA_STOREES23_S25_S25_EEEvvEEEEvNT_6ParamsE,"a",@progbits
	.sectionflags	@""
	.align	4
.nv.constant0._ZN7cutlass13device_kernelINS_4gemm6kernel13GemmUniversalIN4cute5tupleIJiiiiEEENS1_10collective13CollectiveMmaINS1_35MainloopSm100TmaUmmaWarpSpecializedILi5ELi2ELi4ENS5_IJNS4_1CILi2EEESB_NSA_ILi1EEEEEEEENS5_IJNSA_ILi64EEENSA_ILi128EEESG_EEENS_12float_e4m3_tENS5_IJlSC_lEEESI_SJ_NS4_8TiledMMAINS4_8MMA_AtomIJNS4_10MMA_TraitsINS4_19SM100_MMA_F8F6F4_SSEJSI_SI_fSF_SG_NS4_17integral_constantINS4_4UMMA5MajorELSQ_0EEESR_NSO_INSP_7ScaleInELSS_0EEEST_EEEEEENS4_6LayoutINS5_IJSC_SC_SC_EEENS5_IJNSA_ILi0EEESY_SY_EEEEENS5_IJNS4_10UnderscoreES11_S11_EEEEENS4_23SM90_TMA_LOAD_MULTICASTENS4_14ComposedLayoutINS4_7SwizzleILi3ELi4ELi3EEENS4_18smem_ptr_flag_bitsILi8EEENSW_INS5_IJNSA_ILi8EEESG_EEENS5_IJSG_SC_EEEEEEEvNS4_8identityES14_S1E_vS1F_EENS_8epilogue10collective18CollectiveEpilogueINS1H_23Sm100TmaWarpSpecializedILi2ELi2ELi32ELb0ELb0EEEJSH_NS5_IJNSW_ISF_SC_EES1M_EEESI_SJ_SI_SJ_NS1H_6fusion15FusionCallbacksIS1L_NS1O_17LinearCombinationISI_fSI_fLNS_15FloatRoundStyleE2EEESH_S1N_JEEENS4_5SM1004TMEM4LOAD26SM100_TMEM_LOAD_16dp32b32xENS4_13SM90_TMA_LOADENS15_INS16_ILi2ELi4ELi3EEES19_NSW_INS5_IJS1A_SF_EEENS5_IJSF_SC_EEEEEEENS4_39AutoVectorizingCopyWithAssumedAlignmentILi128EEENS4_14SM90_TMA_STOREES23_S25_S25_EEEvvEEEEvNT_6ParamsE:
	.zero		2944


//--------------------- SYMBOLS --------------------------

	.type		.nv.reservedSmem.offset0,@object
	.size		.nv.reservedSmem.offset0,0x4
	.type		.nv.reservedSmem.cap,@object
	.size		.nv.reservedSmem.cap,0x4
	.type		__assertfail,@function
